	.target	sm_90a

	.elftype	@"ET_EXEC"


//--------------------- .note.nv.tkinfo           --------------------------
	.section	.note.nv.tkinfo,"",@"SHT_NOTE"
	.sectionflags	@"SHF_NOTE_NV_TKINFO"
	.tkinfo
        /*0018*/ 	.word	0x00000002
        /*0030*/ 	.string	""
        /*0030*/ 	.string	"ptxas"
        /*0030*/ 	.string	"Cuda compilation tools, release 13.0, V13.0.88"
        /*0030*/ 	.string	"Build cuda_13.0.r13.0/compiler.36424714_0"
        /*0030*/ 	.string	"-arch sm_90a -m 64 "



//--------------------- .note.nv.cuinfo           --------------------------
	.section	.note.nv.cuinfo,"",@"SHT_NOTE"
	.sectionflags	@"SHF_NOTE_NV_CUINFO"
        /*0018*/ 	.short	0x0002
        /*001a*/ 	.short	0x005a
        /*001c*/ 	.short	0x0082
	.zero		2


//--------------------- .nv.info                  --------------------------
	.section	.nv.info,"",@"SHT_CUDA_INFO"
	.align	4


	//----- nvinfo : EIATTR_REGCOUNT
	.align		4
        /*0000*/ 	.byte	0x04, 0x2f
        /*0002*/ 	.short	(.L_12 - .L_11)
	.align		4
.L_11:
        /*0004*/ 	.word	index@(_ZN7cutlass13device_kernelINS_4gemm6kernel13GemmUniversalIN4cute5tupleIJiiiiEEENS1_10collective13CollectiveMmaINS1_37MainloopSm90TmaGmmaWarpSpecializedFP8ILi4ENS5_IJNS4_1CILi2EEESB_NSA_ILi1EEEEEENS1_32KernelTmaWarpSpecializedPingpongEEENS5_IJNSA_ILi64EEESG_NSA_ILi128EEEEEENS_12float_e5m2_tENS5_IJlSC_lEEESJ_SK_NS4_8TiledMMAINS4_8MMA_AtomIJNS4_4SM904GMMA30MMA_64x64x32_F32E5M2E5M2_SS_TNILNSO_7ScaleInE1ELSQ_1EEEEEENS4_6LayoutINS5_IJSC_SC_SC_EEENS5_IJNSA_ILi0EEESV_SV_EEEEENS5_IJNS4_10UnderscoreESY_SY_EEEEENS4_23SM90_TMA_LOAD_MULTICASTENS4_14ComposedLayoutINS4_7SwizzleILi3ELi4ELi3EEENS4_18smem_ptr_flag_bitsILi8EEENST_INS5_IJNSA_ILi8EEESH_EEENS5_IJSH_SC_EEEEEEEvNS4_8identityES11_S1B_vS1C_EENS_8epilogue10collective6detail29Sm90TmaWarpSpecializedAdapterINS1F_15DefaultEpilogueISJ_SK_SK_NS1E_6thread17LinearCombinationISJ_Li1EffLNS1J_9ScaleType4KindE0ELNS_15FloatRoundStyleE2ESJ_EENS1_15EpilogueDefaultEEEEEvvEEEEvNT_6ParamsE)
        /*0008*/ 	.word	0x000000a8


	//----- nvinfo : EIATTR_FRAME_SIZE
	.align		4
.L_12:
        /*000c*/ 	.byte	0x04, 0x11
        /*000e*/ 	.short	(.L_14 - .L_13)
	.align		4
.L_13:
        /*0010*/ 	.word	index@(_ZN7cutlass13device_kernelINS_4gemm6kernel13GemmUniversalIN4cute5tupleIJiiiiEEENS1_10collective13CollectiveMmaINS1_37MainloopSm90TmaGmmaWarpSpecializedFP8ILi4ENS5_IJNS4_1CILi2EEESB_NSA_ILi1EEEEEENS1_32KernelTmaWarpSpecializedPingpongEEENS5_IJNSA_ILi64EEESG_NSA_ILi128EEEEEENS_12float_e5m2_tENS5_IJlSC_lEEESJ_SK_NS4_8TiledMMAINS4_8MMA_AtomIJNS4_4SM904GMMA30MMA_64x64x32_F32E5M2E5M2_SS_TNILNSO_7ScaleInE1ELSQ_1EEEEEENS4_6LayoutINS5_IJSC_SC_SC_EEENS5_IJNSA_ILi0EEESV_SV_EEEEENS5_IJNS4_10UnderscoreESY_SY_EEEEENS4_23SM90_TMA_LOAD_MULTICASTENS4_14ComposedLayoutINS4_7SwizzleILi3ELi4ELi3EEENS4_18smem_ptr_flag_bitsILi8EEENST_INS5_IJNSA_ILi8EEESH_EEENS5_IJSH_SC_EEEEEEEvNS4_8identityES11_S1B_vS1C_EENS_8epilogue10collective6detail29Sm90TmaWarpSpecializedAdapterINS1F_15DefaultEpilogueISJ_SK_SK_NS1E_6thread17LinearCombinationISJ_Li1EffLNS1J_9ScaleType4KindE0ELNS_15FloatRoundStyleE2ESJ_EENS1_15EpilogueDefaultEEEEEvvEEEEvNT_6ParamsE)
        /*0014*/ 	.word	0x00000000


	//----- nvinfo : EIATTR_MIN_STACK_SIZE
	.align		4
.L_14:
        /*0018*/ 	.byte	0x04, 0x12
        /*001a*/ 	.short	(.L_16 - .L_15)
	.align		4
.L_15:
        /*001c*/ 	.word	index@(_ZN7cutlass13device_kernelINS_4gemm6kernel13GemmUniversalIN4cute5tupleIJiiiiEEENS1_10collective13CollectiveMmaINS1_37MainloopSm90TmaGmmaWarpSpecializedFP8ILi4ENS5_IJNS4_1CILi2EEESB_NSA_ILi1EEEEEENS1_32KernelTmaWarpSpecializedPingpongEEENS5_IJNSA_ILi64EEESG_NSA_ILi128EEEEEENS_12float_e5m2_tENS5_IJlSC_lEEESJ_SK_NS4_8TiledMMAINS4_8MMA_AtomIJNS4_4SM904GMMA30MMA_64x64x32_F32E5M2E5M2_SS_TNILNSO_7ScaleInE1ELSQ_1EEEEEENS4_6LayoutINS5_IJSC_SC_SC_EEENS5_IJNSA_ILi0EEESV_SV_EEEEENS5_IJNS4_10UnderscoreESY_SY_EEEEENS4_23SM90_TMA_LOAD_MULTICASTENS4_14ComposedLayoutINS4_7SwizzleILi3ELi4ELi3EEENS4_18smem_ptr_flag_bitsILi8EEENST_INS5_IJNSA_ILi8EEESH_EEENS5_IJSH_SC_EEEEEEEvNS4_8identityES11_S1B_vS1C_EENS_8epilogue10collective6detail29Sm90TmaWarpSpecializedAdapterINS1F_15DefaultEpilogueISJ_SK_SK_NS1E_6thread17LinearCombinationISJ_Li1EffLNS1J_9ScaleType4KindE0ELNS_15FloatRoundStyleE2ESJ_EENS1_15EpilogueDefaultEEEEEvvEEEEvNT_6ParamsE)
        /*0020*/ 	.word	0x00000000
.L_16:


//--------------------- .nv.compat                --------------------------
	.section	.nv.compat,"",@"SHT_CUDA_COMPAT_INFO"
	.align	4
        /*0000*/ 	.byte	0x02, 0x09, 0x01, 0x00, 0x02, 0x02, 0x04, 0x00, 0x02, 0x05, 0x05, 0x00, 0x03, 0x07, 0x01, 0x01
        /*0010*/ 	.byte	0x02, 0x03, 0x01, 0x00, 0x02, 0x06, 0x01, 0x00, 0x04, 0x0b, 0x08, 0x00, 0x00, 0x00, 0x00, 0x00
        /*0020*/ 	.byte	0x00, 0x00, 0x00, 0x00


//--------------------- .nv.info._ZN7cutlass13device_kernelINS_4gemm6kernel13GemmUniversalIN4cute5tupleIJiiiiEEENS1_10collective13CollectiveMmaINS1_37MainloopSm90TmaGmmaWarpSpecializedFP8ILi4ENS5_IJNS4_1CILi2EEESB_NSA_ILi1EEEEEENS1_32KernelTmaWarpSpecializedPingpongEEENS5_IJNSA_ILi64EEESG_NSA_ILi128EEEEEENS_12float_e5m2_tENS5_IJlSC_lEEESJ_SK_NS4_8TiledMMAINS4_8MMA_AtomIJNS4_4SM904GMMA30MMA_64x64x32_F32E5M2E5M2_SS_TNILNSO_7ScaleInE1ELSQ_1EEEEEENS4_6LayoutINS5_IJSC_SC_SC_EEENS5_IJNSA_ILi0EEESV_SV_EEEEENS5_IJNS4_10UnderscoreESY_SY_EEEEENS4_23SM90_TMA_LOAD_MULTICASTENS4_14ComposedLayoutINS4_7SwizzleILi3ELi4ELi3EEENS4_18smem_ptr_flag_bitsILi8EEENST_INS5_IJNSA_ILi8EEESH_EEENS5_IJSH_SC_EEEEEEEvNS4_8identityES11_S1B_vS1C_EENS_8epilogue10collective6detail29Sm90TmaWarpSpecializedAdapterINS1F_15DefaultEpilogueISJ_SK_SK_NS1E_6thread17LinearCombinationISJ_Li1EffLNS1J_9ScaleType4KindE0ELNS_15FloatRoundStyleE2ESJ_EENS1_15EpilogueDefaultEEEEEvvEEEEvNT_6ParamsE --------------------------
	.section	.nv.info._ZN7cutlass13device_kernelINS_4gemm6kernel13GemmUniversalIN4cute5tupleIJiiiiEEENS1_10collective13CollectiveMmaINS1_37MainloopSm90TmaGmmaWarpSpecializedFP8ILi4ENS5_IJNS4_1CILi2EEESB_NSA_ILi1EEEEEENS1_32KernelTmaWarpSpecializedPingpongEEENS5_IJNSA_ILi64EEESG_NSA_ILi128EEEEEENS_12float_e5m2_tENS5_IJlSC_lEEESJ_SK_NS4_8TiledMMAINS4_8MMA_AtomIJNS4_4SM904GMMA30MMA_64x64x32_F32E5M2E5M2_SS_TNILNSO_7ScaleInE1ELSQ_1EEEEEENS4_6LayoutINS5_IJSC_SC_SC_EEENS5_IJNSA_ILi0EEESV_SV_EEEEENS5_IJNS4_10UnderscoreESY_SY_EEEEENS4_23SM90_TMA_LOAD_MULTICASTENS4_14ComposedLayoutINS4_7SwizzleILi3ELi4ELi3EEENS4_18smem_ptr_flag_bitsILi8EEENST_INS5_IJNSA_ILi8EEESH_EEENS5_IJSH_SC_EEEEEEEvNS4_8identityES11_S1B_vS1C_EENS_8epilogue10collective6detail29Sm90TmaWarpSpecializedAdapterINS1F_15DefaultEpilogueISJ_SK_SK_NS1E_6thread17LinearCombinationISJ_Li1EffLNS1J_9ScaleType4KindE0ELNS_15FloatRoundStyleE2ESJ_EENS1_15EpilogueDefaultEEEEEvvEEEEvNT_6ParamsE,"",@"SHT_CUDA_INFO"
	.sectionflags	@""
	.align	4


	//----- nvinfo : EIATTR_CUDA_API_VERSION
	.align		4
        /*0000*/ 	.byte	0x04, 0x37
        /*0002*/ 	.short	(.L_18 - .L_17)
.L_17:
        /*0004*/ 	.word	0x00000082


	//----- nvinfo : EIATTR_KPARAM_INFO
	.align		4
.L_18:
        /*0008*/ 	.byte	0x04, 0x17
        /*000a*/ 	.short	(.L_20 - .L_19)
.L_19:
        /*000c*/ 	.word	0x00000000
        /*0010*/ 	.short	0x0000
        /*0012*/ 	.short	0x0070
        /*0014*/ 	.byte	0x00, 0xf0, 0x01, 0x10


	//----- nvinfo : EIATTR_SPARSE_MMA_MASK
	.align		4
.L_20:
        /*0018*/ 	.byte	0x03, 0x50
        /*001a*/ 	.short	0x0000


	//----- nvinfo : EIATTR_MAXREG_COUNT
	.align		4
        /*001c*/ 	.byte	0x03, 0x1b
        /*001e*/ 	.short	0x00a8


	//----- nvinfo : EIATTR_NUM_BARRIERS
	.align		4
        /*0020*/ 	.byte	0x02, 0x4c
        /*0022*/ 	.byte	0x01
	.zero		1


	//----- nvinfo : EIATTR_MERCURY_ISA_VERSION
	.align		4
        /*0024*/ 	.byte	0x03, 0x5f
        /*0026*/ 	.short	0x0101


	//----- nvinfo : EIATTR_INT_WARP_WIDE_INSTR_OFFSETS
	.align		4
        /*0028*/ 	.byte	0x04, 0x31
        /*002a*/ 	.short	(.L_22 - .L_21)


	//   ....[0]....
.L_21:
        /*002c*/ 	.word	0x00000580


	//   ....[1]....
        /*0030*/ 	.word	0x000005f0


	//   ....[2]....
        /*0034*/ 	.word	0x00000690


	//   ....[3]....
        /*0038*/ 	.word	0x000006a0


	//   ....[4]....
        /*003c*/ 	.word	0x000006b0


	//   ....[5]....
        /*0040*/ 	.word	0x000006d0


	//   ....[6]....
        /*0044*/ 	.word	0x000007f0


	//   ....[7]....
        /*0048*/ 	.word	0x00000800


	//   ....[8]....
        /*004c*/ 	.word	0x00002a20


	//----- nvinfo : EIATTR_COOP_GROUP_MASK_REGIDS
	.align		4
.L_22:
        /*0050*/ 	.byte	0x04, 0x29
        /*0052*/ 	.short	(.L_24 - .L_23)


	//   ....[0]....
.L_23:
        /*0054*/ 	.word	0xffffffff


	//   ....[1]....
        /*0058*/ 	.word	0xffffffff


	//   ....[2]....
        /*005c*/ 	.word	0xffffffff


	//   ....[3]....
        /*0060*/ 	.word	0xffffffff


	//   ....[4]....
        /*0064*/ 	.word	0xffffffff


	//   ....[5]....
        /*0068*/ 	.word	0xffffffff


	//   ....[6]....
        /*006c*/ 	.word	0xffffffff


	//----- nvinfo : EIATTR_COOP_GROUP_INSTR_OFFSETS
	.align		4
.L_24:
        /*0070*/ 	.byte	0x04, 0x28
        /*0072*/ 	.short	(.L_26 - .L_25)


	//   ....[0]....
.L_25:
        /*0074*/ 	.word	0x00000050


	//   ....[1]....
        /*0078*/ 	.word	0x00000080


	//   ....[2]....
        /*007c*/ 	.word	0x00000180


	//   ....[3]....
        /*0080*/ 	.word	0x000003a0


	//   ....[4]....
        /*0084*/ 	.word	0x000003e0


	//   ....[5]....
        /*0088*/ 	.word	0x00000490


	//   ....[6]....
        /*008c*/ 	.word	0x00000980


	//----- nvinfo : EIATTR_REG_RECONFIG
	.align		4
.L_26:
        /*0090*/ 	.byte	0x01, 0x54
	.zero		2


	//----- nvinfo : EIATTR_MBARRIER_INSTR_OFFSETS
	.align		4
        /*0094*/ 	.byte	0x04, 0x39
        /*0096*/ 	.short	(.L_28 - .L_27)


	//   ....[0]....
.L_27:
        /*0098*/ 	.word	0x00000300
        /*009c*/ 	.word	0x000000ff
        /*00a0*/ 	.word	0x00000000
        /*00a4*/ 	.short	0x0100
        /*00a6*/ 	.byte	0x0a
	.zero		1


	//   ....[1]....
        /*00a8*/ 	.word	0x00000310
        /*00ac*/ 	.word	0x000000ff
        /*00b0*/ 	.word	0x00000020
        /*00b4*/ 	.short	0x0100
        /*00b6*/ 	.byte	0x0a
	.zero		1


	//   ....[2]....
        /*00b8*/ 	.word	0x00000320
        /*00bc*/ 	.word	0x000000ff
        /*00c0*/ 	.word	0x00000008
        /*00c4*/ 	.short	0x0100
        /*00c6*/ 	.byte	0x0a
	.zero		1


	//   ....[3]....
        /*00c8*/ 	.word	0x00000330
        /*00cc*/ 	.word	0x000000ff
        /*00d0*/ 	.word	0x00000028
        /*00d4*/ 	.short	0x0100
        /*00d6*/ 	.byte	0x0a
	.zero		1


	//   ....[4]....
        /*00d8*/ 	.word	0x00000340
        /*00dc*/ 	.word	0x000000ff
        /*00e0*/ 	.word	0x00000010
        /*00e4*/ 	.short	0x0100
        /*00e6*/ 	.byte	0x0a
	.zero		1


	//   ....[5]....
        /*00e8*/ 	.word	0x00000350
        /*00ec*/ 	.word	0x000000ff
        /*00f0*/ 	.word	0x00000030
        /*00f4*/ 	.short	0x0100
        /*00f6*/ 	.byte	0x0a
	.zero		1


	//   ....[6]....
        /*00f8*/ 	.word	0x00000360
        /*00fc*/ 	.word	0x000000ff
        /*0100*/ 	.word	0x00000018
        /*0104*/ 	.short	0x0100
        /*0106*/ 	.byte	0x0a
	.zero		1


	//   ....[7]....
        /*0108*/ 	.word	0x00000370
        /*010c*/ 	.word	0x000000ff
        /*0110*/ 	.word	0x00000038
        /*0114*/ 	.short	0x0100
        /*0116*/ 	.byte	0x0a
	.zero		1


	//   ....[8]....
        /*0118*/ 	.word	0x00000840
        /*011c*/ 	.word	0x000000ff
        /*0120*/ 	.word	0x00000070
        /*0124*/ 	.short	0x0100
        /*0126*/ 	.byte	0x0e
	.zero		1


	//   ....[9]....
        /*0128*/ 	.word	0x00000890
        /*012c*/ 	.word	0x000000ff
        /*0130*/ 	.word	0x00000078
        /*0134*/ 	.short	0x0100
        /*0136*/ 	.byte	0x0e
	.zero		1


	//   ....[10]....
        /*0138*/ 	.word	0x000008c0
        /*013c*/ 	.word	0x000000ff
        /*0140*/ 	.word	0x00000050
        /*0144*/ 	.short	0x0100
        /*0146*/ 	.byte	0x0f
	.zero		1


	//   ....[11]....
        /*0148*/ 	.word	0x00000910
        /*014c*/ 	.word	0x000000ff
        /*0150*/ 	.word	0x00000058
        /*0154*/ 	.short	0x0100
        /*0156*/ 	.byte	0x0f
	.zero		1


	//   ....[12]....
        /*0158*/ 	.word	0x00000920
        /*015c*/ 	.word	0x000000ff
        /*0160*/ 	.word	0x00000060
        /*0164*/ 	.short	0x0100
        /*0166*/ 	.byte	0x0f
	.zero		1


	//   ....[13]....
        /*0168*/ 	.word	0x00000930
        /*016c*/ 	.word	0x000000ff
        /*0170*/ 	.word	0x00000068
        /*0174*/ 	.short	0x0100
        /*0176*/ 	.byte	0x0f
	.zero		1


	//   ....[14]....
        /*0178*/ 	.word	0x000017d0
        /*017c*/ 	.word	0x00000011
        /*0180*/ 	.word	0xfffffff8
        /*0184*/ 	.short	0x010a
        /*0186*/ 	.byte	0x3f
	.zero		1


	//   ....[15]....
        /*0188*/ 	.word	0x00001ab0
        /*018c*/ 	.word	0x000000ff
        /*0190*/ 	.word	0x00000000
        /*0194*/ 	.short	0x010a
        /*0196*/ 	.byte	0x04
	.zero		1


	//   ....[16]....
        /*0198*/ 	.word	0x00001af0
        /*019c*/ 	.word	0x000000ff
        /*01a0*/ 	.word	0x00000000
        /*01a4*/ 	.short	0x010a
        /*01a6*/ 	.byte	0x04
	.zero		1


	//   ....[17]....
        /*01a8*/ 	.word	0x00002130
        /*01ac*/ 	.word	0x000000ff
        /*01b0*/ 	.word	0x00000000
        /*01b4*/ 	.short	0x010a
        /*01b6*/ 	.byte	0x08
	.zero		1


	//   ....[18]....
        /*01b8*/ 	.word	0x00002170
        /*01bc*/ 	.word	0x000000ff
        /*01c0*/ 	.word	0x00000000
        /*01c4*/ 	.short	0x010a
        /*01c6*/ 	.byte	0x08
	.zero		1


	//   ....[19]....
        /*01c8*/ 	.word	0x00002620
        /*01cc*/ 	.word	0x0000000f
        /*01d0*/ 	.word	0x00000000
        /*01d4*/ 	.short	0x0101
        /*01d6*/ 	.byte	0x3f
	.zero		1


	//   ....[20]....
        /*01d8*/ 	.word	0x00002990
        /*01dc*/ 	.word	0x00000057
        /*01e0*/ 	.word	0x00000000
        /*01e4*/ 	.short	0x0101
        /*01e6*/ 	.byte	0x1a
	.zero		1


	//   ....[21]....
        /*01e8*/ 	.word	0x00002aa0
        /*01ec*/ 	.word	0x0000000d
        /*01f0*/ 	.word	0x00000000
        /*01f4*/ 	.short	0x0101
        /*01f6*/ 	.byte	0x3f
	.zero		1


	//   ....[22]....
        /*01f8*/ 	.word	0x00002b10
        /*01fc*/ 	.word	0x00000011
        /*0200*/ 	.word	0x00000008
        /*0204*/ 	.short	0x010a
        /*0206*/ 	.byte	0x3f
	.zero		1


	//   ....[23]....
        /*0208*/ 	.word	0x000052f0
        /*020c*/ 	.word	0x00000012
        /*0210*/ 	.word	0x00000000
        /*0214*/ 	.short	0x0101
        /*0216*/ 	.byte	0x1a
	.zero		1


	//   ....[24]....
        /*0218*/ 	.word	0x00005e80
        /*021c*/ 	.word	0x0000000d
        /*0220*/ 	.word	0x00000020
        /*0224*/ 	.short	0x010a
        /*0226*/ 	.byte	0x3f
	.zero		1


	//   ....[25]....
        /*0228*/ 	.word	0x00006250
        /*022c*/ 	.word	0x00000003
        /*0230*/ 	.word	0x00000078
        /*0234*/ 	.short	0x0101
        /*0236*/ 	.byte	0x3f
	.zero		1


	//   ....[26]....
        /*0238*/ 	.word	0x000069e0
        /*023c*/ 	.word	0x00000005
        /*0240*/ 	.word	0x00000000
        /*0244*/ 	.short	0x010a
        /*0246*/ 	.byte	0x3f
	.zero		1


	//   ....[27]....
        /*0248*/ 	.word	0x00006a60
        /*024c*/ 	.word	0x00000007
        /*0250*/ 	.word	0x00000000
        /*0254*/ 	.short	0x010a
        /*0256*/ 	.byte	0x3f
	.zero		1


	//   ....[28]....
        /*0258*/ 	.word	0x00006af0
        /*025c*/ 	.word	0x00000006
        /*0260*/ 	.word	0x00000000
        /*0264*/ 	.short	0x010a
        /*0266*/ 	.byte	0x3f
	.zero		1


	//   ....[29]....
        /*0268*/ 	.word	0x00006b80
        /*026c*/ 	.word	0x00000003
        /*0270*/ 	.word	0x00000000
        /*0274*/ 	.short	0x010a
        /*0276*/ 	.byte	0x3f
	.zero		1


	//   ....[30]....
        /*0278*/ 	.word	0x00006be0
        /*027c*/ 	.word	0x00000011
        /*0280*/ 	.word	0xfffffff8
        /*0284*/ 	.short	0x010a
        /*0286*/ 	.byte	0x3f
	.zero		1


	//   ....[31]....
        /*0288*/ 	.word	0x00006c40
        /*028c*/ 	.word	0x0000000d
        /*0290*/ 	.word	0x00000000
        /*0294*/ 	.short	0x010a
        /*0296*/ 	.byte	0x3f
	.zero		1


	//   ....[32]....
        /*0298*/ 	.word	0x00006ca0
        /*029c*/ 	.word	0x0000000f
        /*02a0*/ 	.word	0x00000000
        /*02a4*/ 	.short	0x010a
        /*02a6*/ 	.byte	0x3f
	.zero		1


	//   ....[33]....
        /*02a8*/ 	.word	0x00006cf0
        /*02ac*/ 	.word	0x00000011
        /*02b0*/ 	.word	0x00000008
        /*02b4*/ 	.short	0x010a
        /*02b6*/ 	.byte	0x3f
	.zero		1


	//   ....[34]....
        /*02b8*/ 	.word	0x00006dc0
        /*02bc*/ 	.word	0x0000000d
        /*02c0*/ 	.word	0x00000020
        /*02c4*/ 	.short	0x010a
        /*02c6*/ 	.byte	0x3f
	.zero		1


	//   ....[35]....
        /*02c8*/ 	.word	0x00006ea0
        /*02cc*/ 	.word	0x00000005
        /*02d0*/ 	.word	0x00000000
        /*02d4*/ 	.short	0x010a
        /*02d6*/ 	.byte	0x3f
	.zero		1


	//   ....[36]....
        /*02d8*/ 	.word	0x00006ef0
        /*02dc*/ 	.word	0x00000007
        /*02e0*/ 	.word	0x00000000
        /*02e4*/ 	.short	0x010a
        /*02e6*/ 	.byte	0x3f
	.zero		1


	//   ....[37]....
        /*02e8*/ 	.word	0x00006f40
        /*02ec*/ 	.word	0x00000006
        /*02f0*/ 	.word	0x00000000
        /*02f4*/ 	.short	0x010a
        /*02f6*/ 	.byte	0x3f
	.zero		1


	//----- nvinfo : EIATTR_NUM_MBARRIERS
	.align		4
.L_28:
        /*02f8*/ 	.byte	0x03, 0x38
        /*02fa*/ 	.short	0x000e


	//----- nvinfo : EIATTR_EXIT_INSTR_OFFSETS
	.align		4
        /*02fc*/ 	.byte	0x04, 0x1c
        /*02fe*/ 	.short	(.L_30 - .L_29)


	//   ....[0]....
.L_29:
        /*0300*/ 	.word	0x00001440


	//   ....[1]....
        /*0304*/ 	.word	0x000014a0


	//   ....[2]....
        /*0308*/ 	.word	0x00005aa0


	//   ....[3]....
        /*030c*/ 	.word	0x00005ad0


	//   ....[4]....
        /*0310*/ 	.word	0x00006bd0


	//----- nvinfo : EIATTR_MAX_THREADS
	.align		4
.L_30:
        /*0314*/ 	.byte	0x04, 0x05
        /*0316*/ 	.short	(.L_32 - .L_31)
.L_31:
        /*0318*/ 	.word	0x00000180
        /*031c*/ 	.word	0x00000001
        /*0320*/ 	.word	0x00000001


	//----- nvinfo : EIATTR_CRS_STACK_SIZE
	.align		4
.L_32:
        /*0324*/ 	.byte	0x04, 0x1e
        /*0326*/ 	.short	(.L_34 - .L_33)
.L_33:
        /*0328*/ 	.word	0x00000000


	//----- nvinfo : EIATTR_CBANK_PARAM_SIZE
	.align		4
.L_34:
        /*032c*/ 	.byte	0x03, 0x19
        /*032e*/ 	.short	0x0470


	//----- nvinfo : EIATTR_PARAM_CBANK
	.align		4
        /*0330*/ 	.byte	0x04, 0x0a
        /*0332*/ 	.short	(.L_36 - .L_35)
	.align		4
.L_35:
        /*0334*/ 	.word	index@(.nv.constant0._ZN7cutlass13device_kernelINS_4gemm6kernel13GemmUniversalIN4cute5tupleIJiiiiEEENS1_10collective13CollectiveMmaINS1_37MainloopSm90TmaGmmaWarpSpecializedFP8ILi4ENS5_IJNS4_1CILi2EEESB_NSA_ILi1EEEEEENS1_32KernelTmaWarpSpecializedPingpongEEENS5_IJNSA_ILi64EEESG_NSA_ILi128EEEEEENS_12float_e5m2_tENS5_IJlSC_lEEESJ_SK_NS4_8TiledMMAINS4_8MMA_AtomIJNS4_4SM904GMMA30MMA_64x64x32_F32E5M2E5M2_SS_TNILNSO_7ScaleInE1ELSQ_1EEEEEENS4_6LayoutINS5_IJSC_SC_SC_EEENS5_IJNSA_ILi0EEESV_SV_EEEEENS5_IJNS4_10UnderscoreESY_SY_EEEEENS4_23SM90_TMA_LOAD_MULTICASTENS4_14ComposedLayoutINS4_7SwizzleILi3ELi4ELi3EEENS4_18smem_ptr_flag_bitsILi8EEENST_INS5_IJNSA_ILi8EEESH_EEENS5_IJSH_SC_EEEEEEEvNS4_8identityES11_S1B_vS1C_EENS_8epilogue10collective6detail29Sm90TmaWarpSpecializedAdapterINS1F_15DefaultEpilogueISJ_SK_SK_NS1E_6thread17LinearCombinationISJ_Li1EffLNS1J_9ScaleType4KindE0ELNS_15FloatRoundStyleE2ESJ_EENS1_15EpilogueDefaultEEEEEvvEEEEvNT_6ParamsE)
        /*0338*/ 	.short	0x0210
        /*033a*/ 	.short	0x0470


	//----- nvinfo : EIATTR_SW_WAR
	.align		4
.L_36:
        /*033c*/ 	.byte	0x04, 0x36
        /*033e*/ 	.short	(.L_38 - .L_37)
.L_37:
        /*0340*/ 	.word	0x00000008
.L_38:


//--------------------- .nv.callgraph             --------------------------
	.section	.nv.callgraph,"",@"SHT_CUDA_CALLGRAPH"
	.align	4
	.sectionentsize	8
	.align		4
        /*0000*/ 	.word	0x00000000
	.align		4
        /*0004*/ 	.word	0xffffffff
	.align		4
        /*0008*/ 	.word	0x00000000
	.align		4
        /*000c*/ 	.word	0xfffffffe
	.align		4
        /*0010*/ 	.word	0x00000000
	.align		4
        /*0014*/ 	.word	0xfffffffd
	.align		4
        /*0018*/ 	.word	0x00000000
	.align		4
        /*001c*/ 	.word	0xfffffffc


//--------------------- .nv.constant4             --------------------------
	.section	.nv.constant4,"a",@progbits
	.align	8
	.align		8
.nv.constant4:
        /*0000*/ 	.dword	_ZN39_INTERNAL_c0c7cd13_4_k_cu_356fd4c2_53374cuda3std3__45__cpo5beginE
	.align		8
        /*0008*/ 	.dword	_ZN39_INTERNAL_c0c7cd13_4_k_cu_356fd4c2_53374cuda3std3__45__cpo3endE
	.align		8
        /*0010*/ 	.dword	_ZN39_INTERNAL_c0c7cd13_4_k_cu_356fd4c2_53374cuda3std3__45__cpo6cbeginE
	.align		8
        /*0018*/ 	.dword	_ZN39_INTERNAL_c0c7cd13_4_k_cu_356fd4c2_53374cuda3std3__45__cpo4cendE
	.align		8
        /*0020*/ 	.dword	_ZN39_INTERNAL_c0c7cd13_4_k_cu_356fd4c2_53374cuda3std3__441_GLOBAL__N__c0c7cd13_4_k_cu_356fd4c2_53376ignoreE
	.align		8
        /*0028*/ 	.dword	_ZN39_INTERNAL_c0c7cd13_4_k_cu_356fd4c2_53374cuda3std3__419piecewise_constructE
	.align		8
        /*0030*/ 	.dword	_ZN39_INTERNAL_c0c7cd13_4_k_cu_356fd4c2_53374cuda3std3__48in_placeE
	.align		8
        /*0038*/ 	.dword	_ZN39_INTERNAL_c0c7cd13_4_k_cu_356fd4c2_53374cuda3std6ranges3__45__cpo4swapE
	.align		8
        /*0040*/ 	.dword	_ZN39_INTERNAL_c0c7cd13_4_k_cu_356fd4c2_53374cuda3std6ranges3__45__cpo9iter_moveE
	.align		8
        /*0048*/ 	.dword	_ZN39_INTERNAL_c0c7cd13_4_k_cu_356fd4c2_53374cute7productE
	.align		8
        /*0050*/ 	.dword	_ZN39_INTERNAL_c0c7cd13_4_k_cu_356fd4c2_53374cute1_E


//--------------------- .text._ZN7cutlass13device_kernelINS_4gemm6kernel13GemmUniversalIN4cute5tupleIJiiiiEEENS1_10collective13CollectiveMmaINS1_37MainloopSm90TmaGmmaWarpSpecializedFP8ILi4ENS5_IJNS4_1CILi2EEESB_NSA_ILi1EEEEEENS1_32KernelTmaWarpSpecializedPingpongEEENS5_IJNSA_ILi64EEESG_NSA_ILi128EEEEEENS_12float_e5m2_tENS5_IJlSC_lEEESJ_SK_NS4_8TiledMMAINS4_8MMA_AtomIJNS4_4SM904GMMA30MMA_64x64x32_F32E5M2E5M2_SS_TNILNSO_7ScaleInE1ELSQ_1EEEEEENS4_6LayoutINS5_IJSC_SC_SC_EEENS5_IJNSA_ILi0EEESV_SV_EEEEENS5_IJNS4_10UnderscoreESY_SY_EEEEENS4_23SM90_TMA_LOAD_MULTICASTENS4_14ComposedLayoutINS4_7SwizzleILi3ELi4ELi3EEENS4_18smem_ptr_flag_bitsILi8EEENST_INS5_IJNSA_ILi8EEESH_EEENS5_IJSH_SC_EEEEEEEvNS4_8identityES11_S1B_vS1C_EENS_8epilogue10collective6detail29Sm90TmaWarpSpecializedAdapterINS1F_15DefaultEpilogueISJ_SK_SK_NS1E_6thread17LinearCombinationISJ_Li1EffLNS1J_9ScaleType4KindE0ELNS_15FloatRoundStyleE2ESJ_EENS1_15EpilogueDefaultEEEEEvvEEEEvNT_6ParamsE --------------------------
	.section	.text._ZN7cutlass13device_kernelINS_4gemm6kernel13GemmUniversalIN4cute5tupleIJiiiiEEENS1_10collective13CollectiveMmaINS1_37MainloopSm90TmaGmmaWarpSpecializedFP8ILi4ENS5_IJNS4_1CILi2EEESB_NSA_ILi1EEEEEENS1_32KernelTmaWarpSpecializedPingpongEEENS5_IJNSA_ILi64EEESG_NSA_ILi128EEEEEENS_12float_e5m2_tENS5_IJlSC_lEEESJ_SK_NS4_8TiledMMAINS4_8MMA_AtomIJNS4_4SM904GMMA30MMA_64x64x32_F32E5M2E5M2_SS_TNILNSO_7ScaleInE1ELSQ_1EEEEEENS4_6LayoutINS5_IJSC_SC_SC_EEENS5_IJNSA_ILi0EEESV_SV_EEEEENS5_IJNS4_10UnderscoreESY_SY_EEEEENS4_23SM90_TMA_LOAD_MULTICASTENS4_14ComposedLayoutINS4_7SwizzleILi3ELi4ELi3EEENS4_18smem_ptr_flag_bitsILi8EEENST_INS5_IJNSA_ILi8EEESH_EEENS5_IJSH_SC_EEEEEEEvNS4_8identityES11_S1B_vS1C_EENS_8epilogue10collective6detail29Sm90TmaWarpSpecializedAdapterINS1F_15DefaultEpilogueISJ_SK_SK_NS1E_6thread17LinearCombinationISJ_Li1EffLNS1J_9ScaleType4KindE0ELNS_15FloatRoundStyleE2ESJ_EENS1_15EpilogueDefaultEEEEEvvEEEEvNT_6ParamsE,"ax",@progbits
	.align	128
.text._ZN7cutlass13device_kernelINS_4gemm6kernel13GemmUniversalIN4cute5tupleIJiiiiEEENS1_10collective13CollectiveMmaINS1_37MainloopSm90TmaGmmaWarpSpecializedFP8ILi4ENS5_IJNS4_1CILi2EEESB_NSA_ILi1EEEEEENS1_32KernelTmaWarpSpecializedPingpongEEENS5_IJNSA_ILi64EEESG_NSA_ILi128EEEEEENS_12float_e5m2_tENS5_IJlSC_lEEESJ_SK_NS4_8TiledMMAINS4_8MMA_AtomIJNS4_4SM904GMMA30MMA_64x64x32_F32E5M2E5M2_SS_TNILNSO_7ScaleInE1ELSQ_1EEEEEENS4_6LayoutINS5_IJSC_SC_SC_EEENS5_IJNSA_ILi0EEESV_SV_EEEEENS5_IJNS4_10UnderscoreESY_SY_EEEEENS4_23SM90_TMA_LOAD_MULTICASTENS4_14ComposedLayoutINS4_7SwizzleILi3ELi4ELi3EEENS4_18smem_ptr_flag_bitsILi8EEENST_INS5_IJNSA_ILi8EEESH_EEENS5_IJSH_SC_EEEEEEEvNS4_8identityES11_S1B_vS1C_EENS_8epilogue10collective6detail29Sm90TmaWarpSpecializedAdapterINS1F_15DefaultEpilogueISJ_SK_SK_NS1E_6thread17LinearCombinationISJ_Li1EffLNS1J_9ScaleType4KindE0ELNS_15FloatRoundStyleE2ESJ_EENS1_15EpilogueDefaultEEEEEvvEEEEvNT_6ParamsE:
        .type           _ZN7cutlass13device_kernelINS_4gemm6kernel13GemmUniversalIN4cute5tupleIJiiiiEEENS1_10collective13CollectiveMmaINS1_37MainloopSm90TmaGmmaWarpSpecializedFP8ILi4ENS5_IJNS4_1CILi2EEESB_NSA_ILi1EEEEEENS1_32KernelTmaWarpSpecializedPingpongEEENS5_IJNSA_ILi64EEESG_NSA_ILi128EEEEEENS_12float_e5m2_tENS5_IJlSC_lEEESJ_SK_NS4_8TiledMMAINS4_8MMA_AtomIJNS4_4SM904GMMA30MMA_64x64x32_F32E5M2E5M2_SS_TNILNSO_7ScaleInE1ELSQ_1EEEEEENS4_6LayoutINS5_IJSC_SC_SC_EEENS5_IJNSA_ILi0EEESV_SV_EEEEENS5_IJNS4_10UnderscoreESY_SY_EEEEENS4_23SM90_TMA_LOAD_MULTICASTENS4_14ComposedLayoutINS4_7SwizzleILi3ELi4ELi3EEENS4_18smem_ptr_flag_bitsILi8EEENST_INS5_IJNSA_ILi8EEESH_EEENS5_IJSH_SC_EEEEEEEvNS4_8identityES11_S1B_vS1C_EENS_8epilogue10collective6detail29Sm90TmaWarpSpecializedAdapterINS1F_15DefaultEpilogueISJ_SK_SK_NS1E_6thread17LinearCombinationISJ_Li1EffLNS1J_9ScaleType4KindE0ELNS_15FloatRoundStyleE2ESJ_EENS1_15EpilogueDefaultEEEEEvvEEEEvNT_6ParamsE,@function
        .size           _ZN7cutlass13device_kernelINS_4gemm6kernel13GemmUniversalIN4cute5tupleIJiiiiEEENS1_10collective13CollectiveMmaINS1_37MainloopSm90TmaGmmaWarpSpecializedFP8ILi4ENS5_IJNS4_1CILi2EEESB_NSA_ILi1EEEEEENS1_32KernelTmaWarpSpecializedPingpongEEENS5_IJNSA_ILi64EEESG_NSA_ILi128EEEEEENS_12float_e5m2_tENS5_IJlSC_lEEESJ_SK_NS4_8TiledMMAINS4_8MMA_AtomIJNS4_4SM904GMMA30MMA_64x64x32_F32E5M2E5M2_SS_TNILNSO_7ScaleInE1ELSQ_1EEEEEENS4_6LayoutINS5_IJSC_SC_SC_EEENS5_IJNSA_ILi0EEESV_SV_EEEEENS5_IJNS4_10UnderscoreESY_SY_EEEEENS4_23SM90_TMA_LOAD_MULTICASTENS4_14ComposedLayoutINS4_7SwizzleILi3ELi4ELi3EEENS4_18smem_ptr_flag_bitsILi8EEENST_INS5_IJNSA_ILi8EEESH_EEENS5_IJSH_SC_EEEEEEEvNS4_8identityES11_S1B_vS1C_EENS_8epilogue10collective6detail29Sm90TmaWarpSpecializedAdapterINS1F_15DefaultEpilogueISJ_SK_SK_NS1E_6thread17LinearCombinationISJ_Li1EffLNS1J_9ScaleType4KindE0ELNS_15FloatRoundStyleE2ESJ_EENS1_15EpilogueDefaultEEEEEvvEEEEvNT_6ParamsE,(.L_x_143 - _ZN7cutlass13device_kernelINS_4gemm6kernel13GemmUniversalIN4cute5tupleIJiiiiEEENS1_10collective13CollectiveMmaINS1_37MainloopSm90TmaGmmaWarpSpecializedFP8ILi4ENS5_IJNS4_1CILi2EEESB_NSA_ILi1EEEEEENS1_32KernelTmaWarpSpecializedPingpongEEENS5_IJNSA_ILi64EEESG_NSA_ILi128EEEEEENS_12float_e5m2_tENS5_IJlSC_lEEESJ_SK_NS4_8TiledMMAINS4_8MMA_AtomIJNS4_4SM904GMMA30MMA_64x64x32_F32E5M2E5M2_SS_TNILNSO_7ScaleInE1ELSQ_1EEEEEENS4_6LayoutINS5_IJSC_SC_SC_EEENS5_IJNSA_ILi0EEESV_SV_EEEEENS5_IJNS4_10UnderscoreESY_SY_EEEEENS4_23SM90_TMA_LOAD_MULTICASTENS4_14ComposedLayoutINS4_7SwizzleILi3ELi4ELi3EEENS4_18smem_ptr_flag_bitsILi8EEENST_INS5_IJNSA_ILi8EEESH_EEENS5_IJSH_SC_EEEEEEEvNS4_8identityES11_S1B_vS1C_EENS_8epilogue10collective6detail29Sm90TmaWarpSpecializedAdapterINS1F_15DefaultEpilogueISJ_SK_SK_NS1E_6thread17LinearCombinationISJ_Li1EffLNS1J_9ScaleType4KindE0ELNS_15FloatRoundStyleE2ESJ_EENS1_15EpilogueDefaultEEEEEvvEEEEvNT_6ParamsE)
        .other          _ZN7cutlass13device_kernelINS_4gemm6kernel13GemmUniversalIN4cute5tupleIJiiiiEEENS1_10collective13CollectiveMmaINS1_37MainloopSm90TmaGmmaWarpSpecializedFP8ILi4ENS5_IJNS4_1CILi2EEESB_NSA_ILi1EEEEEENS1_32KernelTmaWarpSpecializedPingpongEEENS5_IJNSA_ILi64EEESG_NSA_ILi128EEEEEENS_12float_e5m2_tENS5_IJlSC_lEEESJ_SK_NS4_8TiledMMAINS4_8MMA_AtomIJNS4_4SM904GMMA30MMA_64x64x32_F32E5M2E5M2_SS_TNILNSO_7ScaleInE1ELSQ_1EEEEEENS4_6LayoutINS5_IJSC_SC_SC_EEENS5_IJNSA_ILi0EEESV_SV_EEEEENS5_IJNS4_10UnderscoreESY_SY_EEEEENS4_23SM90_TMA_LOAD_MULTICASTENS4_14ComposedLayoutINS4_7SwizzleILi3ELi4ELi3EEENS4_18smem_ptr_flag_bitsILi8EEENST_INS5_IJNSA_ILi8EEESH_EEENS5_IJSH_SC_EEEEEEEvNS4_8identityES11_S1B_vS1C_EENS_8epilogue10collective6detail29Sm90TmaWarpSpecializedAdapterINS1F_15DefaultEpilogueISJ_SK_SK_NS1E_6thread17LinearCombinationISJ_Li1EffLNS1J_9ScaleType4KindE0ELNS_15FloatRoundStyleE2ESJ_EENS1_15EpilogueDefaultEEEEEvvEEEEvNT_6ParamsE,@"STO_CUDA_ENTRY STV_DEFAULT"
_ZN7cutlass13device_kernelINS_4gemm6kernel13GemmUniversalIN4cute5tupleIJiiiiEEENS1_10collective13CollectiveMmaINS1_37MainloopSm90TmaGmmaWarpSpecializedFP8ILi4ENS5_IJNS4_1CILi2EEESB_NSA_ILi1EEEEEENS1_32KernelTmaWarpSpecializedPingpongEEENS5_IJNSA_ILi64EEESG_NSA_ILi128EEEEEENS_12float_e5m2_tENS5_IJlSC_lEEESJ_SK_NS4_8TiledMMAINS4_8MMA_AtomIJNS4_4SM904GMMA30MMA_64x64x32_F32E5M2E5M2_SS_TNILNSO_7ScaleInE1ELSQ_1EEEEEENS4_6LayoutINS5_IJSC_SC_SC_EEENS5_IJNSA_ILi0EEESV_SV_EEEEENS5_IJNS4_10UnderscoreESY_SY_EEEEENS4_23SM90_TMA_LOAD_MULTICASTENS4_14ComposedLayoutINS4_7SwizzleILi3ELi4ELi3EEENS4_18smem_ptr_flag_bitsILi8EEENST_INS5_IJNSA_ILi8EEESH_EEENS5_IJSH_SC_EEEEEEEvNS4_8identityES11_S1B_vS1C_EENS_8epilogue10collective6detail29Sm90TmaWarpSpecializedAdapterINS1F_15DefaultEpilogueISJ_SK_SK_NS1E_6thread17LinearCombinationISJ_Li1EffLNS1J_9ScaleType4KindE0ELNS_15FloatRoundStyleE2ESJ_EENS1_15EpilogueDefaultEEEEEvvEEEEvNT_6ParamsE:
[----:B------:R-:W-:Y:S01]  /*0000*/  LDC R1, c[0x0][0x28] ;  /* 0x00000a00ff017b82 */ /* 0x000fe20000000800 */
[----:B------:R-:W0:Y:S01]  /*0010*/  S2R R6, SR_TID.X ;  /* 0x0000000000067919 */ /* 0x000e220000002100 */
[----:B------:R-:W-:Y:S01]  /*0020*/  ELECT P0, URZ, PT ;  /* 0x00000000003f782f */ /* 0x000fe20003800000 */
[----:B------:R-:W-:Y:S01]  /*0030*/  BSSY B0, `(.L_x_0) ;  /* 0x0000014000007945 */ /* 0x000fe20003800000 */
[----:B0-----:R-:W-:-:S05]  /*0040*/  SHF.R.U32.HI R0, RZ, 0x5, R6 ;  /* 0x00000005ff007819 */ /* 0x001fca0000011606 */
[----:B------:R-:W0:Y:S02]  /*0050*/  SHFL.IDX PT, R2, R0, RZ, 0x1f ;  /* 0x00001fff00027589 */ /* 0x000e2400000e0000 */
[----:B0-----:R-:W-:Y:S02]  /*0060*/  R2UR UR6, R2 ;  /* 0x00000000020672ca */ /* 0x001fe400000e0000 */
[----:B------:R-:W-:-:S05]  /*0070*/  SHF.R.U32.HI R2, RZ, 0x7, R6 ;  /* 0x00000007ff027819 */ /* 0x000fca0000011606 */
[----:B------:R0:W1:Y:S06]  /*0080*/  SHFL.IDX PT, R3, R2, RZ, 0x1f ;  /* 0x00001fff02037589 */ /* 0x00006c00000e0000 */
[----:B------:R-:W-:Y:S02]  /*0090*/  USHF.R.S32.HI UR4, URZ, 0x1f, UR6 ;  /* 0x0000001f3f047899 */ /* 0x000fe40008011406 */
[----:B------:R-:W-:Y:S02]  /*00a0*/  ISETP.NE.OR P0, PT, RZ, UR6, !P0 ;  /* 0x00000006ff007c0c */ /* 0x000fe4000c705670 */
[----:B------:R-:W-:-:S04]  /*00b0*/  ULEA.HI UR4, UR4, UR6, URZ, 0x2 ;  /* 0x0000000604047291 */ /* 0x000fc8000f8f103f */
[----:B------:R-:W-:-:S04]  /*00c0*/  ULOP3.LUT UR4, UR4, 0xfffffffc, URZ, 0xc0, !UPT ;  /* 0xfffffffc04047892 */ /* 0x000fc8000f8ec03f */
[----:B------:R-:W-:-:S03]  /*00d0*/  UIADD3 UR6, UR6, -UR4, URZ ;  /* 0x8000000406067290 */ /* 0x000fc6000fffe03f */
[----:B0-----:R-:W-:Y:S09]  /*00e0*/  @P0 BRA `(.L_x_1) ;  /* 0x0000000000200947 */ /* 0x001ff20003800000 */
[----:B------:R-:W-:Y:S02]  /*00f0*/  ULDC.64 UR4, c[0x0][0x198] ;  /* 0x0000660000047ab9 */ /* 0x000fe40000000a00 */
[----:B------:R-:W-:Y:S02]  /*0100*/  UIADD3 UR8, UP0, UR4, 0xf0, URZ ;  /* 0x000000f004087890 */ /* 0x000fe4000ff1e03f */
[----:B------:R-:W-:Y:S02]  /*0110*/  UIADD3 UR4, UP1, UR4, 0x1f0, URZ ;  /* 0x000001f004047890 */ /* 0x000fe4000ff3e03f */
[----:B------:R-:W-:Y:S02]  /*0120*/  UIADD3.X UR9, URZ, UR5, URZ, UP0, !UPT ;  /* 0x000000053f097290 */ /* 0x000fe400087fe43f */
[----:B------:R-:W-:-:S07]  /*0130*/  UIADD3.X UR5, URZ, UR5, URZ, UP1, !UPT ;  /* 0x000000053f057290 */ /* 0x000fce0008ffe43f */
[----:B------:R0:W-:Y:S02]  /*0140*/  UTMACCTL.PF [UR8] ;  /* 0x00000000080079b9 */ /* 0x0001e40008040000 */
[----:B------:R0:W-:Y:S02]  /*0150*/  UTMACCTL.PF [UR4] ;  /* 0x00000000040079b9 */ /* 0x0001e40008040000 */
[----:B0-----:R-:W-:Y:S01]  /*0160*/  NOP ;  /* 0x0000000000007918 */ /* 0x001fe20000000000 */
.L_x_1:
[----:B------:R-:W-:Y:S05]  /*0170*/  BSYNC B0 ;  /* 0x0000000000007941 */ /* 0x000fea0003800000 */
.L_x_0:
[----:B------:R-:W0:Y:S01]  /*0180*/  SHFL.IDX PT, R4, R0, RZ, 0x1f ;  /* 0x00001fff00047589 */ /* 0x000e2200000e0000 */
[----:B-1----:R-:W-:Y:S01]  /*0190*/  R2UR UR20, R3 ;  /* 0x00000000031472ca */ /* 0x002fe200000e0000 */
[----:B------:R-:W-:-:S04]  /*01a0*/  UISETP.NE.AND UP0, UPT, UR6, 0x3, UPT ;  /* 0x000000030600788c */ /* 0x000fc8000bf05270 */
[----:B------:R-:W-:-:S08]  /*01b0*/  UISETP.EQ.OR UP0, UPT, UR6, URZ, !UP0 ;  /* 0x0000003f0600728c */ /* 0x000fd0000c702670 */
[----:B------:R-:W-:Y:S02]  /*01c0*/  UIADD3 UR22, UR20, -0x1, URZ ;  /* 0xffffffff14167890 */ /* 0x000fe4000fffe03f */
[----:B------:R-:W-:Y:S02]  /*01d0*/  UISETP.EQ.AND UP0, UPT, UR20, URZ, UP0 ;  /* 0x0000003f1400728c */ /* 0x000fe40008702270 */
[----:B------:R-:W-:Y:S02]  /*01e0*/  UISETP.GE.U32.AND UP1, UPT, UR22, 0x2, UPT ;  /* 0x000000021600788c */ /* 0x000fe4000bf26070 */
[----:B------:R-:W-:Y:S01]  /*01f0*/  USEL UR7, URZ, 0x1, !UP0 ;  /* 0x000000013f077887 */ /* 0x000fe2000c000000 */
[----:B0-----:R-:W-:-:S03]  /*0200*/  ISETP.NE.AND P0, PT, R4, RZ, PT ;  /* 0x000000ff0400720c */ /* 0x001fc60003f05270 */
[----:B------:R-:W-:-:S10]  /*0210*/  USEL UR7, UR7, 0x2, UP1 ;  /* 0x0000000207077887 */ /* 0x000fd40008800000 */
[----:B------:R-:W-:Y:S05]  /*0220*/  @P0 BRA `(.L_x_2) ;  /* 0x0000000000580947 */ /* 0x000fea0003800000 */
[----:B------:R-:W0:Y:S01]  /*0230*/  S2UR UR10, SR_CgaCtaId ;  /* 0x00000000000a79c3 */ /* 0x000e220000008800 */
[----:B------:R-:W-:Y:S01]  /*0240*/  UMOV UR4, 0x400 ;  /* 0x0000040000047882 */ /* 0x000fe20000000000 */
[----:B------:R-:W-:Y:S01]  /*0250*/  UMOV UR5, 0x1 ;  /* 0x0000000100057882 */ /* 0x000fe20000000000 */
[----:B------:R-:W-:Y:S01]  /*0260*/  UMOV UR8, 0x3 ;  /* 0x0000000300087882 */ /* 0x000fe20000000000 */
[----:B------:R-:W-:Y:S01]  /*0270*/  ELECT P0, URZ, PT ;  /* 0x00000000003f782f */ /* 0x000fe20003800000 */
[----:B------:R-:W-:-:S04]  /*0280*/  UIADD3 UR8, -UR8, 0x100000, URZ ;  /* 0x0010000008087890 */ /* 0x000fc8000fffe13f */
[----:B------:R-:W-:Y:S02]  /*0290*/  USHF.L.U32 UR9, UR8, 0xb, URZ ;  /* 0x0000000b08097899 */ /* 0x000fe4000800063f */
[----:B------:R-:W-:Y:S02]  /*02a0*/  USHF.L.U32 UR8, UR8, 0x1, URZ ;  /* 0x0000000108087899 */ /* 0x000fe4000800063f */
[----:B0-----:R-:W-:Y:S02]  /*02b0*/  ULEA UR10, UR10, UR4, 0x18 ;  /* 0x000000040a0a7291 */ /* 0x001fe4000f8ec03f */
[----:B------:R-:W-:-:S04]  /*02c0*/  UIADD3 UR4, -UR5, 0x100000, URZ ;  /* 0x0010000005047890 */ /* 0x000fc8000fffe13f */
[----:B------:R-:W-:Y:S02]  /*02d0*/  USHF.L.U32 UR5, UR4, 0xb, URZ ;  /* 0x0000000b04057899 */ /* 0x000fe4000800063f */
[----:B------:R-:W-:Y:S01]  /*02e0*/  USHF.L.U32 UR4, UR4, 0x1, URZ ;  /* 0x0000000104047899 */ /* 0x000fe2000800063f */
[----:B------:R-:W0:Y:S11]  /*02f0*/  FENCE.VIEW.ASYNC.S ;  /* 0x00000000000073c6 */ /* 0x000e360000000000 */
[----:B0-----:R0:W1:Y:S01]  /*0300*/  SYNCS.EXCH.64 URZ, [UR10], UR4 ;  /* 0x000000040a3f75b2 */ /* 0x0010620008000100 */
[----:B------:R0:W2:Y:S01]  /*0310*/  SYNCS.EXCH.64 URZ, [UR10+0x20], UR8 ;  /* 0x000020080a3f75b2 */ /* 0x0000a20008000100 */
[----:B------:R0:W3:Y:S01]  /*0320*/  SYNCS.EXCH.64 URZ, [UR10+0x8], UR4 ;  /* 0x000008040a3f75b2 */ /* 0x0000e20008000100 */
[----:B------:R0:W4:Y:S01]  /*0330*/  SYNCS.EXCH.64 URZ, [UR10+0x28], UR8 ;  /* 0x000028080a3f75b2 */ /* 0x0001220008000100 */
[----:B------:R0:W0:Y:S01]  /*0340*/  SYNCS.EXCH.64 URZ, [UR10+0x10], UR4 ;  /* 0x000010040a3f75b2 */ /* 0x0000220008000100 */
[----:B------:R0:W0:Y:S01]  /*0350*/  SYNCS.EXCH.64 URZ, [UR10+0x30], UR8 ;  /* 0x000030080a3f75b2 */ /* 0x0000220008000100 */
[----:B------:R0:W0:Y:S01]  /*0360*/  SYNCS.EXCH.64 URZ, [UR10+0x18], UR4 ;  /* 0x000018040a3f75b2 */ /* 0x0000220008000100 */
[----:B------:R0:W0:Y:S01]  /*0370*/  SYNCS.EXCH.64 URZ, [UR10+0x38], UR8 ;  /* 0x000038080a3f75b2 */ /* 0x0000220008000100 */
[----:B------:R-:W-:Y:S01]  /*0380*/  NOP ;  /* 0x0000000000007918 */ /* 0x000fe20000000000 */
.L_x_2:
[----:B------:R-:W5:Y:S01]  /*0390*/  S2UR UR11, SR_CTAID.X ;  /* 0x00000000000b79c3 */ /* 0x000f620000002500 */
[----:B------:R-:W1:Y:S01]  /*03a0*/  SHFL.IDX PT, R5, R0, RZ, 0x1f ;  /* 0x00001fff00057589 */ /* 0x000e6200000e0000 */
[----:B------:R-:W-:Y:S02]  /*03b0*/  SHF.R.S32.HI R3, RZ, 0x1f, R6 ;  /* 0x0000001fff037819 */ /* 0x000fe40000011406 */
[----:B------:R-:W-:Y:S01]  /*03c0*/  ELECT P0, URZ, PT ;  /* 0x00000000003f782f */ /* 0x000fe20003800000 */
[----:B------:R-:W-:Y:S01]  /*03d0*/  NOP ;  /* 0x0000000000007918 */ /* 0x000fe20000000000 */
[----:B------:R2:W3:Y:S01]  /*03e0*/  SHFL.IDX PT, R8, R0, RZ, 0x1f ;  /* 0x00001fff00087589 */ /* 0x0004e200000e0000 */
[----:B------:R-:W-:Y:S01]  /*03f0*/  LEA.HI R3, R3, R6, RZ, 0x7 ;  /* 0x0000000603037211 */ /* 0x000fe200078f38ff */
[----:B0-----:R-:W-:Y:S01]  /*0400*/  ULDC UR4, c[0x0][0x150] ;  /* 0x0000540000047ab9 */ /* 0x001fe20000000800 */
[----:B------:R-:W0:Y:S01]  /*0410*/  S2UR UR9, SR_CTAID.Y ;  /* 0x00000000000979c3 */ /* 0x000e220000002600 */
[----:B------:R-:W-:-:S02]  /*0420*/  ELECT P1, URZ, PT ;  /* 0x00000000003f782f */ /* 0x000fc40003820000 */
[----:B------:R-:W-:Y:S01]  /*0430*/  LOP3.LUT R3, R3, 0xffffff80, RZ, 0xc0, !PT ;  /* 0xffffff8003037812 */ /* 0x000fe200078ec0ff */
[----:B------:R-:W-:Y:S01]  /*0440*/  ULDC UR8, c[0x0][0x144] ;  /* 0x0000510000087ab9 */ /* 0x000fe20000000800 */
[----:B------:R-:W-:Y:S01]  /*0450*/  UMOV UR17, 0x80 ;  /* 0x0000008000117882 */ /* 0x000fe20000000000 */
[----:B------:R-:W-:Y:S01]  /*0460*/  NOP ;  /* 0x0000000000007918 */ /* 0x000fe20000000000 */
[----:B------:R-:W-:Y:S01]  /*0470*/  ULDC UR23, c[0x0][0x148] ;  /* 0x0000520000177ab9 */ /* 0x000fe20000000800 */
[----:B------:R-:W-:Y:S01]  /*0480*/  IMAD.IADD R7, R6, 0x1, -R3 ;  /* 0x0000000106077824 */ /* 0x000fe200078e0a03 */
[----:B------:R0:W0:Y:S01]  /*0490*/  SHFL.IDX PT, R17, R2, RZ, 0x1f ;  /* 0x00001fff02117589 */ /* 0x00002200000e0000 */
[----:B------:R-:W-:-:S03]  /*04a0*/  ISETP.NE.AND P2, PT, RZ, UR20, PT ;  /* 0x00000014ff007c0c */ /* 0x000fc6000bf45270 */
[----:B------:R-:W-:Y:S02]  /*04b0*/  SHF.R.S32.HI R12, RZ, 0x1f, R7 ;  /* 0x0000001fff0c7819 */ /* 0x000fe40000011407 */
[----:B-----5:R-:W-:Y:S02]  /*04c0*/  I2FP.F32.U32 R9, UR11 ;  /* 0x0000000b00097c45 */ /* 0x020fe40008201000 */
[----:B------:R-:W-:Y:S02]  /*04d0*/  LEA.HI R3, R12, R7, RZ, 0x3 ;  /* 0x000000070c037211 */ /* 0x000fe400078f18ff */
[----:B-1----:R-:W-:Y:S01]  /*04e0*/  ISETP.NE.OR P0, PT, R5, RZ, !P0 ;  /* 0x000000ff0500720c */ /* 0x002fe20004705670 */
[----:B------:R-:W-:Y:S01]  /*04f0*/  FMUL R9, R9, UR4 ;  /* 0x0000000409097c20 */ /* 0x000fe20008400000 */
[--C-:B------:R-:W-:Y:S01]  /*0500*/  SHF.R.S32.HI R5, RZ, 0x3, R3.reuse ;  /* 0x00000003ff057819 */ /* 0x100fe20000011403 */
[----:B------:R-:W-:Y:S01]  /*0510*/  ULDC UR4, c[0x0][0x154] ;  /* 0x0000550000047ab9 */ /* 0x000fe20000000800 */
[----:B--2---:R-:W-:Y:S01]  /*0520*/  SHF.R.S32.HI R0, RZ, 0x1f, R3 ;  /* 0x0000001fff007819 */ /* 0x004fe20000011403 */
[----:B------:R1:W2:Y:S01]  /*0530*/  F2I.U32.TRUNC.NTZ R10, R9 ;  /* 0x00000009000a7305 */ /* 0x0002a2000020f000 */
[----:B------:R-:W-:-:S02]  /*0540*/  SHF.R.S32.HI R3, RZ, 0x1f, R4 ;  /* 0x0000001fff037819 */ /* 0x000fc40000011404 */
[----:B---3--:R-:W-:Y:S02]  /*0550*/  ISETP.NE.OR P1, PT, R8, RZ, !P1 ;  /* 0x000000ff0800720c */ /* 0x008fe40004f25670 */
[----:B------:R-:W-:Y:S02]  /*0560*/  LEA.HI R0, R0, R5, RZ, 0x2 ;  /* 0x0000000500007211 */ /* 0x000fe400078f10ff */
[----:B------:R-:W-:Y:S01]  /*0570*/  LEA.HI R3, R3, R4, RZ, 0x2 ;  /* 0x0000000403037211 */ /* 0x000fe200078f10ff */
[----:B------:R-:W-:Y:S01]  /*0580*/  VOTEU.ALL UP0, P0 ;  /* 0x00000000003f7886 */ /* 0x000fe20000000000 */
[----:B------:R-:W-:Y:S02]  /*0590*/  LOP3.LUT R0, R0, 0xfffffffc, RZ, 0xc0, !PT ;  /* 0xfffffffc00007812 */ /* 0x000fe400078ec0ff */
[----:B------:R-:W-:Y:S02]  /*05a0*/  LOP3.LUT R3, R3, 0x3ffffffc, RZ, 0xc0, !PT ;  /* 0x3ffffffc03037812 */ /* 0x000fe400078ec0ff */
[----:B0-----:R-:W-:Y:S01]  /*05b0*/  I2FP.F32.U32 R8, UR9 ;  /* 0x0000000900087c45 */ /* 0x001fe20008201000 */
[----:B------:R-:W-:Y:S01]  /*05c0*/  IMAD.IADD R0, R5, 0x1, -R0 ;  /* 0x0000000105007824 */ /* 0x000fe200078e0a00 */
[----:B------:R-:W0:Y:S01]  /*05d0*/  @!UP0 S2UR UR13, SR_CgaCtaId ;  /* 0x00000000000d89c3 */ /* 0x000e220000008800 */
[----:B------:R-:W-:Y:S01]  /*05e0*/  IMAD.IADD R3, R4, 0x1, -R3 ;  /* 0x0000000104037824 */ /* 0x000fe200078e0a03 */
[----:B------:R-:W-:Y:S01]  /*05f0*/  VOTEU.ALL UP1, P1 ;  /* 0x00000000003f7886 */ /* 0x000fe20000820000 */
[----:B-1----:R-:W-:Y:S01]  /*0600*/  FMUL R9, R8, UR4 ;  /* 0x0000000408097c20 */ /* 0x002fe20008400000 */
[----:B--2---:R-:W-:Y:S01]  /*0610*/  R2UR UR4, R10 ;  /* 0x000000000a0472ca */ /* 0x004fe200000e0000 */
[----:B------:R-:W-:Y:S01]  /*0620*/  IMAD R0, R3, 0x4, R0 ;  /* 0x0000000403007824 */ /* 0x000fe200078e0200 */
[----:B------:R-:W-:Y:S01]  /*0630*/  @!UP0 UMOV UR12, 0x400 ;  /* 0x00000400000c8882 */ /* 0x000fe20000000000 */
[----:B------:R-:W-:Y:S01]  /*0640*/  @!UP1 UMOV UR15, 0x400 ;  /* 0x00000400000f9882 */ /* 0x000fe20000000000 */
[----:B------:R-:W1:Y:S01]  /*0650*/  @!UP1 S2UR UR16, SR_CgaCtaId ;  /* 0x00000000001099c3 */ /* 0x000e620000008800 */
[----:B------:R-:W2:Y:S01]  /*0660*/  F2I.U32.TRUNC.NTZ R9, R9 ;  /* 0x0000000900097305 */ /* 0x000ea2000020f000 */
[C---:B------:R-:W-:Y:S01]  /*0670*/  IMAD.SHL.U32 R3, R0.reuse, 0x4, RZ ;  /* 0x0000000400037824 */ /* 0x040fe200078e00ff */
[C---:B------:R-:W-:Y:S01]  /*0680*/  LEA.HI R4, R0.reuse, R0, RZ, 0x1 ;  /* 0x0000000000047211 */ /* 0x040fe200078f08ff */
[----:B------:R-:W-:Y:S01]  /*0690*/  VOTEU.ALL UP2, P1 ;  /* 0x00000000003f7886 */ /* 0x000fe20000840000 */
[----:B------:R-:W-:Y:S01]  /*06a0*/  VOTEU.ALL UP3, P1 ;  /* 0x00000000003f7886 */ /* 0x000fe20000860000 */
[----:B------:R-:W-:Y:S01]  /*06b0*/  VOTEU.ALL UP4, P1 ;  /* 0x00000000003f7886 */ /* 0x000fe20000880000 */
[----:B------:R-:W-:Y:S01]  /*06c0*/  LOP3.LUT R8, R0, 0xc, R3, 0x78, !PT ;  /* 0x0000000c00087812 */ /* 0x000fe200078e7803 */
[----:B------:R-:W-:Y:S01]  /*06d0*/  VOTEU.ALL UP5, P1 ;  /* 0x00000000003f7886 */ /* 0x000fe200008a0000 */
[----:B------:R-:W-:Y:S01]  /*06e0*/  LOP3.LUT R5, R4, 0xfffffffe, RZ, 0xc0, !PT ;  /* 0xfffffffe04057812 */ /* 0x000fe200078ec0ff */
[----:B------:R-:W-:Y:S01]  /*06f0*/  UIADD3 UR4, -UR4, URZ, URZ ;  /* 0x0000003f04047290 */ /* 0x000fe2000fffe13f */
[----:B------:R-:W3:Y:S03]  /*0700*/  LDC R3, c[0x0][0x140] ;  /* 0x00005000ff037b82 */ /* 0x000ee60000000800 */
[----:B------:R-:W-:Y:S01]  /*0710*/  UIMAD UR8, UR8, UR4, UR11 ;  /* 0x00000004080872a4 */ /* 0x000fe2000f8e020b */
[----:B------:R-:W-:Y:S01]  /*0720*/  IMAD.IADD R5, R0, 0x1, -R5 ;  /* 0x0000000100057824 */ /* 0x000fe200078e0a05 */
[----:B--2---:R-:W-:Y:S01]  /*0730*/  R2UR UR10, R9 ;  /* 0x00000000090a72ca */ /* 0x004fe200000e0000 */
[----:B------:R-:W-:Y:S01]  /*0740*/  UMOV UR4, 0x20 ;  /* 0x0000002000047882 */ /* 0x000fe20000000000 */
[----:B0-----:R-:W-:Y:S01]  /*0750*/  @!UP0 ULEA UR14, UR13, UR12, 0x18 ;  /* 0x0000000c0d0e8291 */ /* 0x001fe2000f8ec03f */
[----:B------:R-:W-:Y:S01]  /*0760*/  IMAD.MOV.U32 R9, RZ, RZ, 0x1 ;  /* 0x00000001ff097424 */ /* 0x000fe200078e00ff */
[----:B------:R-:W-:Y:S01]  /*0770*/  ISETP.NE.AND P3, PT, R5, UR8, PT ;  /* 0x0000000805007c0c */ /* 0x000fe2000bf65270 */
[----:B------:R-:W-:-:S04]  /*0780*/  @!UP0 UIADD3 UR4, -UR4, 0x100000, URZ ;  /* 0x0010000004048890 */ /* 0x000fc8000fffe13f */
[----:B------:R-:W-:Y:S02]  /*0790*/  @!UP0 USHF.L.U32 UR5, UR4, 0xb, URZ ;  /* 0x0000000b04058899 */ /* 0x000fe4000800063f */
[----:B------:R-:W-:Y:S02]  /*07a0*/  @!UP0 USHF.L.U32 UR4, UR4, 0x1, URZ ;  /* 0x0000000104048899 */ /* 0x000fe4000800063f */
[----:B------:R-:W-:-:S04]  /*07b0*/  @!UP1 UIADD3 UR12, -UR17, 0x100000, URZ ;  /* 0x00100000110c9890 */ /* 0x000fc8000fffe13f */
[----:B------:R-:W-:Y:S02]  /*07c0*/  @!UP1 USHF.L.U32 UR13, UR12, 0xb, URZ ;  /* 0x0000000b0c0d9899 */ /* 0x000fe4000800063f */
[----:B------:R-:W-:Y:S02]  /*07d0*/  @!UP1 USHF.L.U32 UR12, UR12, 0x1, URZ ;  /* 0x000000010c0c9899 */ /* 0x000fe4000800063f */
[----:B-1----:R-:W-:Y:S01]  /*07e0*/  @!UP1 ULEA UR15, UR16, UR15, 0x18 ;  /* 0x0000000f100f9291 */ /* 0x002fe2000f8ec03f */
[----:B------:R-:W-:Y:S01]  /*07f0*/  VOTEU.ALL UP0, P0 ;  /* 0x00000000003f7886 */ /* 0x000fe20000000000 */
[----:B------:R-:W-:Y:S01]  /*0800*/  VOTEU.ALL UP1, P0 ;  /* 0x00000000003f7886 */ /* 0x000fe20000020000 */
[----:B------:R-:W-:Y:S01]  /*0810*/  UIADD3 UR10, -UR10, URZ, URZ ;  /* 0x0000003f0a0a7290 */ /* 0x000fe2000fffe13f */
[----:B------:R-:W-:Y:S01]  /*0820*/  LOP3.LUT P0, RZ, R7, 0x7, RZ, 0xc0, !PT ;  /* 0x0000000707ff7812 */ /* 0x000fe2000780c0ff */
[----:B------:R-:W0:Y:S02]  /*0830*/  FENCE.VIEW.ASYNC.S ;  /* 0x00000000000073c6 */ /* 0x000e240000000000 */
[----:B0-----:R-:W0:Y:S01]  /*0840*/  @!UP0 SYNCS.EXCH.64 URZ, [UR14+0x70], UR4 ;  /* 0x000070040e3f85b2 */ /* 0x001e220008000100 */
[----:B------:R-:W-:-:S02]  /*0850*/  @P3 LEA.HI R0, R8, R8, RZ, 0x1 ;  /* 0x0000000808003211 */ /* 0x000fc400078f08ff */
[----:B---3--:R-:W-:Y:S02]  /*0860*/  ISETP.EQ.U32.AND P1, PT, R3, 0x1, PT ;  /* 0x000000010300780c */ /* 0x008fe40003f22070 */
[----:B------:R-:W-:Y:S02]  /*0870*/  @P3 SHF.R.S32.HI R0, RZ, 0x1, R0 ;  /* 0x00000001ff003819 */ /* 0x000fe40000011400 */
[----:B------:R-:W-:Y:S01]  /*0880*/  ISETP.LT.U32.AND P0, PT, R8, 0x4, !P0 ;  /* 0x000000040800780c */ /* 0x000fe20004701070 */
[----:B------:R1:W2:Y:S01]  /*0890*/  @!UP1 SYNCS.EXCH.64 URZ, [UR14+0x78], UR4 ;  /* 0x000078040e3f95b2 */ /* 0x0002a20008000100 */
[----:B------:R-:W-:Y:S01]  /*08a0*/  NOP ;  /* 0x0000000000007918 */ /* 0x000fe20000000000 */
[----:B-1----:R-:W-:Y:S01]  /*08b0*/  UIMAD UR4, UR23, UR10, UR9 ;  /* 0x0000000a170472a4 */ /* 0x002fe2000f8e0209 */
[----:B------:R1:W3:Y:S05]  /*08c0*/  @!UP2 SYNCS.EXCH.64 URZ, [UR15+0x50], UR12 ;  /* 0x0000500c0f3fa5b2 */ /* 0x0002ea0008000100 */
[----:B------:R-:W-:-:S02]  /*08d0*/  @P3 ISETP.NE.AND P4, PT, R0, UR4, PT ;  /* 0x0000000400003c0c */ /* 0x000fc4000bf85270 */
[----:B------:R-:W-:Y:S02]  /*08e0*/  SEL R0, RZ, 0x1, !P0 ;  /* 0x00000001ff007807 */ /* 0x000fe40004000000 */
[----:B------:R-:W-:-:S04]  /*08f0*/  @P3 SEL R9, RZ, 0x1, P4 ;  /* 0x00000001ff093807 */ /* 0x000fc80002000000 */
[----:B------:R-:W-:Y:S01]  /*0900*/  LOP3.LUT R9, R9, R0, RZ, 0xc0, !PT ;  /* 0x0000000009097212 */ /* 0x000fe200078ec0ff */
[----:B------:R1:W0:Y:S01]  /*0910*/  @!UP3 SYNCS.EXCH.64 URZ, [UR15+0x58], UR12 ;  /* 0x0000580c0f3fb5b2 */ /* 0x0002220008000100 */
[----:B------:R1:W0:Y:S01]  /*0920*/  @!UP4 SYNCS.EXCH.64 URZ, [UR15+0x60], UR12 ;  /* 0x0000600c0f3fc5b2 */ /* 0x0002220008000100 */
[----:B------:R1:W0:Y:S01]  /*0930*/  @!UP5 SYNCS.EXCH.64 URZ, [UR15+0x68], UR12 ;  /* 0x0000680c0f3fd5b2 */ /* 0x0002220008000100 */
[----:B------:R-:W-:Y:S01]  /*0940*/  NOP ;  /* 0x0000000000007918 */ /* 0x000fe20000000000 */
[----:B-1----:R-:W-:Y:S05]  /*0950*/  @!P1 BRA `(.L_x_3) ;  /* 0x0000000000089947 */ /* 0x002fea0003800000 */
[----:B0-234-:R-:W-:Y:S01]  /*0960*/  UCGABAR_ARV ;  /* 0x00000000000079c7 */ /* 0x01dfe20008000000 */
[----:B------:R-:W-:Y:S05]  /*0970*/  BRA `(.L_x_4) ;  /* 0x0000000000047947 */ /* 0x000fea0003800000 */
.L_x_3:
[----:B0-234-:R-:W-:Y:S01]  /*0980*/  NOP ;  /* 0x0000000000007918 */ /* 0x01dfe20000000000 */
.L_x_4:
[----:B------:R-:W-:Y:S01]  /*0990*/  ULDC.64 UR4, c[0x0][0x598] ;  /* 0x0001660000047ab9 */ /* 0x000fe20000000a00 */
[----:B------:R-:W-:Y:S01]  /*09a0*/  ULDC.64 UR18, c[0x0][0x208] ;  /* 0x0000820000127ab9 */ /* 0x000fe20000000a00 */
[----:B------:R-:W-:-:S04]  /*09b0*/  ISETP.NE.U32.AND P0, PT, RZ, UR4, PT ;  /* 0x00000004ff007c0c */ /* 0x000fc8000bf05070 */
[----:B------:R-:W-:-:S13]  /*09c0*/  ISETP.NE.AND.EX P0, PT, RZ, UR5, PT, P0 ;  /* 0x00000005ff007c0c */ /* 0x000fda000bf05300 */
[----:B------:R-:W-:Y:S05]  /*09d0*/  @!P0 BRA `(.L_x_5) ;  /* 0x00000000001c8947 */ /* 0x000fea0003800000 */
[----:B------:R-:W0:Y:S02]  /*09e0*/  LDC.64 R2, c[0x0][0x598] ;  /* 0x00016600ff027b82 */ /* 0x000e240000000a00 */
[----:B0-----:R-:W2:Y:S02]  /*09f0*/  LDG.E.64 R2, desc[UR18][R2.64] ;  /* 0x0000001202027981 */ /* 0x001ea4000c1e1b00 */
[----:B--2---:R-:W-:-:S04]  /*0a00*/  ISETP.NE.U32.AND P0, PT, R2, RZ, PT ;  /* 0x000000ff0200720c */ /* 0x004fc80003f05070 */
[----:B------:R-:W-:-:S13]  /*0a10*/  ISETP.NE.AND.EX P0, PT, R3, RZ, PT, P0 ;  /* 0x000000ff0300720c */ /* 0x000fda0003f05300 */
[----:B------:R-:W-:Y:S05]  /*0a20*/  @!P0 BRA `(.L_x_5) ;  /* 0x0000000000088947 */ /* 0x000fea0003800000 */
[----:B------:R0:W5:Y:S01]  /*0a30*/  LD.E R10, desc[UR18][R2.64] ;  /* 0x00000012020a7980 */ /* 0x000162000c101900 */
[----:B------:R-:W-:Y:S05]  /*0a40*/  BRA `(.L_x_6) ;  /* 0x0000000000207947 */ /* 0x000fea0003800000 */
.L_x_5:
[----:B------:R-:W-:Y:S02]  /*0a50*/  ULDC.64 UR4, c[0x0][0x588] ;  /* 0x0001620000047ab9 */ /* 0x000fe40000000a00 */
[----:B------:R-:W-:-:S04]  /*0a60*/  ISETP.NE.U32.AND P0, PT, RZ, UR4, PT ;  /* 0x00000004ff007c0c */ /* 0x000fc8000bf05070 */
[----:B------:R-:W-:-:S13]  /*0a70*/  ISETP.NE.AND.EX P0, PT, RZ, UR5, PT, P0 ;  /* 0x00000005ff007c0c */ /* 0x000fda000bf05300 */
[----:B------:R-:W-:Y:S05]  /*0a80*/  @!P0 BRA `(.L_x_7) ;  /* 0x00000000000c8947 */ /* 0x000fea0003800000 */
[----:B------:R-:W0:Y:S02]  /*0a90*/  LDC.64 R10, c[0x0][0x588] ;  /* 0x00016200ff0a7b82 */ /* 0x000e240000000a00 */
[----:B0-----:R1:W5:Y:S01]  /*0aa0*/  LDG.E R10, desc[UR18][R10.64] ;  /* 0x000000120a0a7981 */ /* 0x001362000c1e1900 */
[----:B------:R-:W-:Y:S05]  /*0ab0*/  BRA `(.L_x_6) ;  /* 0x0000000000047947 */ /* 0x000fea0003800000 */
.L_x_7:
[----:B------:R-:W2:Y:S02]  /*0ac0*/  LDC R10, c[0x0][0x580] ;  /* 0x00016000ff0a7b82 */ /* 0x000ea40000000800 */
.L_x_6:
[----:B------:R-:W-:Y:S02]  /*0ad0*/  ULDC.64 UR4, c[0x0][0x5a0] ;  /* 0x0001680000047ab9 */ /* 0x000fe40000000a00 */
[----:B------:R-:W-:-:S04]  /*0ae0*/  ISETP.NE.U32.AND P0, PT, RZ, UR4, PT ;  /* 0x00000004ff007c0c */ /* 0x000fc8000bf05070 */
[----:B------:R-:W-:-:S13]  /*0af0*/  ISETP.NE.AND.EX P0, PT, RZ, UR5, PT, P0 ;  /* 0x00000005ff007c0c */ /* 0x000fda000bf05300 */
[----:B------:R-:W-:Y:S05]  /*0b00*/  @!P0 BRA `(.L_x_8) ;  /* 0x00000000001c8947 */ /* 0x000fea0003800000 */
[----:B0-----:R-:W0:Y:S02]  /*0b10*/  LDC.64 R2, c[0x0][0x5a0] ;  /* 0x00016800ff027b82 */ /* 0x001e240000000a00 */
[----:B0-----:R-:W3:Y:S02]  /*0b20*/  LDG.E.64 R2, desc[UR18][R2.64] ;  /* 0x0000001202027981 */ /* 0x001ee4000c1e1b00 */
[----:B---3--:R-:W-:-:S04]  /*0b30*/  ISETP.NE.U32.AND P0, PT, R2, RZ, PT ;  /* 0x000000ff0200720c */ /* 0x008fc80003f05070 */
[----:B------:R-:W-:-:S13]  /*0b40*/  ISETP.NE.AND.EX P0, PT, R3, RZ, PT, P0 ;  /* 0x000000ff0300720c */ /* 0x000fda0003f05300 */
[----:B------:R-:W-:Y:S05]  /*0b50*/  @!P0 BRA `(.L_x_8) ;  /* 0x0000000000088947 */ /* 0x000fea0003800000 */
[----:B-1----:R0:W5:Y:S01]  /*0b60*/  LD.E R11, desc[UR18][R2.64] ;  /* 0x00000012020b7980 */ /* 0x002162000c101900 */
[----:B------:R-:W-:Y:S05]  /*0b70*/  BRA `(.L_x_9) ;  /* 0x0000000000207947 */ /* 0x000fea0003800000 */
.L_x_8:
[----:B------:R-:W-:Y:S02]  /*0b80*/  ULDC.64 UR4, c[0x0][0x590] ;  /* 0x0001640000047ab9 */ /* 0x000fe40000000a00 */
[----:B------:R-:W-:-:S04]  /*0b90*/  ISETP.NE.U32.AND P0, PT, RZ, UR4, PT ;  /* 0x00000004ff007c0c */ /* 0x000fc8000bf05070 */
[----:B------:R-:W-:-:S13]  /*0ba0*/  ISETP.NE.AND.EX P0, PT, RZ, UR5, PT, P0 ;  /* 0x00000005ff007c0c */ /* 0x000fda000bf05300 */
[----:B------:R-:W-:Y:S05]  /*0bb0*/  @!P0 BRA `(.L_x_10) ;  /* 0x00000000000c8947 */ /* 0x000fea0003800000 */
[----:B0-----:R-:W1:Y:S02]  /*0bc0*/  LDC.64 R2, c[0x0][0x590] ;  /* 0x00016400ff027b82 */ /* 0x001e640000000a00 */
[----:B-1----:R1:W5:Y:S01]  /*0bd0*/  LDG.E R11, desc[UR18][R2.64] ;  /* 0x00000012020b7981 */ /* 0x002362000c1e1900 */
[----:B------:R-:W-:Y:S05]  /*0be0*/  BRA `(.L_x_9) ;  /* 0x0000000000047947 */ /* 0x000fea0003800000 */
.L_x_10:
[----:B-1----:R-:W3:Y:S02]  /*0bf0*/  LDC R11, c[0x0][0x584] ;  /* 0x00016100ff0b7b82 */ /* 0x002ee40000000800 */
.L_x_9:
[----:B------:R-:W-:Y:S01]  /*0c00*/  ULDC UR4, c[0x0][0x65c] ;  /* 0x0001970000047ab9 */ /* 0x000fe20000000800 */
[----:B01----:R-:W0:Y:S01]  /*0c10*/  LDC.64 R2, c[0x0][0x650] ;  /* 0x00019400ff027b82 */ /* 0x003e220000000a00 */
[----:B------:R-:W-:Y:S01]  /*0c20*/  UISETP.NE.AND UP2, UPT, UR4, 0x1, UPT ;  /* 0x000000010400788c */ /* 0x000fe2000bf45270 */
[----:B------:R-:W-:Y:S01]  /*0c30*/  PRMT R13, RZ, 0x7610, R13 ;  /* 0x00007610ff0d7816 */ /* 0x000fe2000000000d */
[----:B------:R-:W-:Y:S01]  /*0c40*/  UISETP.NE.AND UP0, UPT, UR20, 0x2, UPT ;  /* 0x000000021400788c */ /* 0x000fe2000bf05270 */
[----:B------:R-:W-:-:S08]  /*0c50*/  IMAD.MOV.U32 R4, RZ, RZ, -0x1 ;  /* 0xffffffffff047424 */ /* 0x000fd000078e00ff */
[----:B------:R-:W-:Y:S01]  /*0c60*/  @UP2 ULDC UR14, c[0x0][0x10] ;  /* 0x00000400000e2ab9 */ /* 0x000fe20000000800 */
[----:B------:R-:W-:Y:S01]  /*0c70*/  @UP2 UMOV UR4, UR9 ;  /* 0x0000000900042c82 */ /* 0x000fe20008000000 */
[----:B------:R-:W-:Y:S01]  /*0c80*/  @UP2 UMOV UR5, URZ ;  /* 0x0000003f00052c82 */ /* 0x000fe20008000000 */
[----:B------:R-:W-:Y:S01]  /*0c90*/  @!UP2 ULDC UR16, c[0x0][0xc] ;  /* 0x000003000010aab9 */ /* 0x000fe20000000800 */
[----:B------:R-:W-:Y:S01]  /*0ca0*/  @UP2 UIMAD.WIDE.U32 UR14, UR11, UR14, UR4 ;  /* 0x0000000e0b0e22a5 */ /* 0x000fe2000f8e0004 */
[----:B------:R-:W-:Y:S02]  /*0cb0*/  ULDC UR12, c[0x0][0xc] ;  /* 0x00000300000c7ab9 */ /* 0x000fe40000000800 */
[----:B------:R-:W-:Y:S01]  /*0cc0*/  @UP2 UMOV UR4, URZ ;  /* 0x0000003f00042c82 */ /* 0x000fe20008000000 */
[----:B------:R-:W-:Y:S01]  /*0cd0*/  UMOV UR5, URZ ;  /* 0x0000003f00057c82 */ /* 0x000fe20008000000 */
[----:B------:R-:W-:Y:S01]  /*0ce0*/  @UP2 UIADD3 UR15, UR15, UR4, URZ ;  /* 0x000000040f0f2290 */ /* 0x000fe2000fffe03f */
[----:B------:R-:W-:-:S02]  /*0cf0*/  ULDC UR13, c[0x0][0x10] ;  /* 0x00000400000d7ab9 */ /* 0x000fc40000000800 */
[----:B------:R-:W-:Y:S01]  /*0d00*/  UMOV UR4, UR11 ;  /* 0x0000000b00047c82 */ /* 0x000fe20008000000 */
[----:B------:R-:W-:Y:S02]  /*0d10*/  UIMAD.WIDE.U32 UR12, UR12, UR13, URZ ;  /* 0x0000000d0c0c72a5 */ /* 0x000fe4000f8e003f */
[----:B------:R-:W-:Y:S01]  /*0d20*/  @!UP2 UIMAD.WIDE.U32 UR4, UR9, UR16, UR4 ;  /* 0x000000100904a2a5 */ /* 0x000fe2000f8e0004 */
[----:B------:R-:W-:Y:S02]  /*0d30*/  ULDC UR11, c[0x0][0x14] ;  /* 0x00000500000b7ab9 */ /* 0x000fe40000000800 */
[----:B------:R-:W-:Y:S02]  /*0d40*/  UIMAD.WIDE.U32 UR16, UR12, UR11, URZ ;  /* 0x0000000b0c1072a5 */ /* 0x000fe4000f8e003f */
[----:B------:R-:W-:Y:S02]  /*0d50*/  UIMAD UR13, UR13, UR11, URZ ;  /* 0x0000000b0d0d72a4 */ /* 0x000fe4000f8e023f */
[----:B------:R-:W-:Y:S01]  /*0d60*/  @!UP2 UMOV UR14, UR4 ;  /* 0x00000004000eac82 */ /* 0x000fe20008000000 */
[----:B------:R-:W-:Y:S01]  /*0d70*/  @!UP2 UMOV UR15, UR5 ;  /* 0x00000005000fac82 */ /* 0x000fe20008000000 */
[----:B------:R-:W-:-:S02]  /*0d80*/  UIADD3 UR13, UR17, UR13, URZ ;  /* 0x0000000d110d7290 */ /* 0x000fc4000fffe03f */
[----:B------:R-:W-:-:S04]  /*0d90*/  UIADD3 UR4, UP1, UR14, UR16, URZ ;  /* 0x000000100e047290 */ /* 0x000fc8000ff3e03f */
[----:B------:R-:W-:Y:S02]  /*0da0*/  UIADD3.X UR5, UR15, UR13, URZ, UP1, !UPT ;  /* 0x0000000d0f057290 */ /* 0x000fe40008ffe43f */
[----:B------:R-:W-:Y:S02]  /*0db0*/  USEL UR4, UR4, UR14, !UP0 ;  /* 0x0000000e04047287 */ /* 0x000fe4000c000000 */
[----:B------:R-:W-:-:S04]  /*0dc0*/  USEL UR5, UR5, UR15, !UP0 ;  /* 0x0000000f05057287 */ /* 0x000fc8000c000000 */
[----:B0-----:R-:W-:Y:S01]  /*0dd0*/  ISETP.LE.U32.AND P0, PT, R2, UR4, PT ;  /* 0x0000000402007c0c */ /* 0x001fe2000bf03070 */
[----:B------:R-:W-:Y:S02]  /*0de0*/  IMAD.MOV.U32 R2, RZ, RZ, -0x1 ;  /* 0xffffffffff027424 */ /* 0x000fe400078e00ff */
[----:B------:R-:W-:Y:S02]  /*0df0*/  IMAD.U32 R0, RZ, RZ, UR5 ;  /* 0x00000005ff007e24 */ /* 0x000fe4000f8e00ff */
[----:B------:R-:W-:-:S03]  /*0e00*/  IMAD.U32 R5, RZ, RZ, UR5 ;  /* 0x00000005ff057e24 */ /* 0x000fc6000f8e00ff */
[----:B------:R-:W-:Y:S01]  /*0e10*/  ISETP.GE.U32.AND.EX P0, PT, R0, R3, PT, P0 ;  /* 0x000000030000720c */ /* 0x000fe20003f06100 */
[----:B------:R-:W-:Y:S02]  /*0e20*/  IMAD.U32 R0, RZ, RZ, UR4 ;  /* 0x00000004ff007e24 */ /* 0x000fe4000f8e00ff */
[----:B------:R-:W-:-:S10]  /*0e30*/  IMAD.MOV.U32 R3, RZ, RZ, -0x1 ;  /* 0xffffffffff037424 */ /* 0x000fd400078e00ff */
[----:B------:R-:W-:Y:S05]  /*0e40*/  @P0 BRA `(.L_x_11) ;  /* 0x0000000400480947 */ /* 0x000fea0003800000 */
[----:B------:R-:W-:Y:S01]  /*0e50*/  ULDC.64 UR24, c[0x0][0x628] ;  /* 0x00018a0000187ab9 */ /* 0x000fe20000000a00 */
[C---:B------:R-:W-:Y:S01]  /*0e60*/  R2UR UR27, R0.reuse ;  /* 0x00000000001b72ca */ /* 0x040fe200000e0000 */
[----:B------:R-:W-:Y:S01]  /*0e70*/  ULDC UR26, c[0x0][0x630] ;  /* 0x00018c00001a7ab9 */ /* 0x000fe20000000800 */
[----:B------:R-:W-:Y:S02]  /*0e80*/  ISETP.NE.U32.AND P0, PT, RZ, UR24, PT ;  /* 0x00000018ff007c0c */ /* 0x000fe4000bf05070 */
[----:B------:R-:W-:Y:S02]  /*0e90*/  R2UR UR4, R0 ;  /* 0x00000000000472ca */ /* 0x000fe400000e0000 */
[----:B------:R-:W-:Y:S02]  /*0ea0*/  ISETP.NE.AND.EX P0, PT, RZ, UR25, PT, P0 ;  /* 0x00000019ff007c0c */ /* 0x000fe4000bf05300 */
[----:B------:R-:W-:-:S11]  /*0eb0*/  R2UR UR5, R5 ;  /* 0x00000000050572ca */ /* 0x000fd600000e0000 */
[----:B------:R-:W-:Y:S05]  /*0ec0*/  @!P0 BRA `(.L_x_12) ;  /* 0x0000000000308947 */ /* 0x000fea0003800000 */
[----:B------:R-:W-:Y:S01]  /*0ed0*/  R2UR UR4, R0 ;  /* 0x00000000000472ca */ /* 0x000fe200000e0000 */
[----:B------:R-:W-:Y:S01]  /*0ee0*/  ULDC UR11, c[0x0][0x634] ;  /* 0x00018d00000b7ab9 */ /* 0x000fe20000000800 */
[----:B------:R-:W-:-:S11]  /*0ef0*/  R2UR UR12, R5 ;  /* 0x00000000050c72ca */ /* 0x000fd600000e0000 */
[----:B------:R-:W-:-:S04]  /*0f00*/  UIADD3 UR11, UP1, UR4, UR11, URZ ;  /* 0x0000000b040b7290 */ /* 0x000fc8000ff3e03f */
[----:B------:R-:W-:-:S04]  /*0f10*/  UIADD3.X UR12, URZ, UR12, URZ, UP1, !UPT ;  /* 0x0000000c3f0c7290 */ /* 0x000fc80008ffe43f */
[----:B------:R-:W-:-:S04]  /*0f20*/  UIMAD.WIDE.U32 UR4, UR12, UR24, URZ ;  /* 0x000000180c0472a5 */ /* 0x000fc8000f8e003f */
[----:B------:R-:W-:Y:S02]  /*0f30*/  UIMAD.WIDE.U32 UR14, UP1, UR11, UR25, UR4 ;  /* 0x000000190b0e72a5 */ /* 0x000fe4000f820004 */
[----:B------:R-:W-:Y:S02]  /*0f40*/  UIMAD.WIDE.U32 UR4, UR11, UR24, URZ ;  /* 0x000000180b0472a5 */ /* 0x000fe4000f8e003f */
[----:B------:R-:W-:Y:S02]  /*0f50*/  UIADD3.X UR21, URZ, URZ, URZ, UP1, !UPT ;  /* 0x0000003f3f157290 */ /* 0x000fe40008ffe43f */
[----:B------:R-:W-:Y:S01]  /*0f60*/  UIADD3 URZ, UP1, UR5, UR14, URZ ;  /* 0x0000000e053f7290 */ /* 0x000fe2000ff3e03f */
[----:B------:R-:W-:-:S03]  /*0f70*/  UMOV UR20, UR15 ;  /* 0x0000000f00147c82 */ /* 0x000fc60008000000 */
[----:B------:R-:W-:-:S12]  /*0f80*/  UIMAD.WIDE.U32.X UR4, UR12, UR25, UR20, UP1 ;  /* 0x000000190c0472a5 */ /* 0x000fd800088e0414 */
.L_x_12:
[----:B------:R-:W-:Y:S01]  /*0f90*/  USHF.R.U64 UR4, UR4, UR26, UR5 ;  /* 0x0000001a04047299 */ /* 0x000fe20008001205 */
[----:B------:R-:W-:Y:S01]  /*0fa0*/  R2UR UR15, R5 ;  /* 0x00000000050f72ca */ /* 0x000fe200000e0000 */
[----:B------:R-:W-:Y:S02]  /*0fb0*/  USHF.R.U32.HI UR5, URZ, UR26, UR5 ;  /* 0x0000001a3f057299 */ /* 0x000fe40008011605 */
[----:B------:R-:W-:Y:S01]  /*0fc0*/  UIADD3 UR12, UP1, URZ, -UR4, URZ ;  /* 0x800000043f0c7290 */ /* 0x000fe2000ff3e03f */
[----:B------:R-:W-:Y:S01]  /*0fd0*/  ULDC.64 UR20, c[0x0][0x620] ;  /* 0x0001880000147ab9 */ /* 0x000fe20000000a00 */
[----:B------:R-:W-:Y:S02]  /*0fe0*/  UMOV UR14, UR27 ;  /* 0x0000001b000e7c82 */ /* 0x000fe40008000000 */
[----:B------:R-:W-:Y:S01]  /*0ff0*/  UIADD3.X UR5, URZ, ~UR5, URZ, UP1, !UPT ;  /* 0x800000053f057290 */ /* 0x000fe20008ffe43f */
[----:B------:R-:W-:Y:S01]  /*1000*/  ULDC UR11, c[0x0][0x618] ;  /* 0x00018600000b7ab9 */ /* 0x000fe20000000800 */
[----:B------:R-:W-:-:S02]  /*1010*/  @UP2 UIMAD UR8, UR23, UR10, UR9 ;  /* 0x0000000a170822a4 */ /* 0x000fc4000f8e0209 */
[----:B------:R-:W-:Y:S02]  /*1020*/  UIMAD UR5, UR5, UR20, URZ ;  /* 0x00000014050572a4 */ /* 0x000fe4000f8e023f */
[----:B------:R-:W-:Y:S02]  /*1030*/  UIMAD.WIDE.U32 UR14, UR12, UR20, UR14 ;  /* 0x000000140c0e72a5 */ /* 0x000fe4000f8e000e */
[----:B------:R-:W-:Y:S01]  /*1040*/  UIMAD UR12, UR12, UR21, UR5 ;  /* 0x000000150c0c72a4 */ /* 0x000fe2000f8e0205 */
[----:B------:R-:W-:Y:S01]  /*1050*/  ULDC UR20, c[0x0][0x608] ;  /* 0x0001820000147ab9 */ /* 0x000fe20000000800 */
[----:B------:R-:W-:Y:S02]  /*1060*/  ULDC UR28, c[0x0][0x658] ;  /* 0x00019600001c7ab9 */ /* 0x000fe40000000800 */
[----:B------:R-:W-:Y:S01]  /*1070*/  UIADD3 UR12, UR15, UR12, URZ ;  /* 0x0000000c0f0c7290 */ /* 0x000fe2000fffe03f */
[----:B------:R-:W-:Y:S01]  /*1080*/  UMOV UR9, 0xffffffff ;  /* 0xffffffff00097882 */ /* 0x000fe20000000000 */
[----:B------:R-:W-:-:S02]  /*1090*/  ULDC UR5, c[0x0][0x600] ;  /* 0x0001800000057ab9 */ /* 0x000fc40000000800 */
[----:B------:R-:W-:Y:S02]  /*10a0*/  USHF.R.U64 UR27, UR14, UR11, UR12 ;  /* 0x0000000b0e1b7299 */ /* 0x000fe4000800120c */
[----:B------:R-:W-:Y:S02]  /*10b0*/  USHF.R.U32.HI UR12, URZ, UR11, UR12 ;  /* 0x0000000b3f0c7299 */ /* 0x000fe4000801160c */
[----:B------:R-:W-:Y:S01]  /*10c0*/  USHF.L.U32 UR9, UR9, UR28, URZ ;  /* 0x0000001c09097299 */ /* 0x000fe2000800063f */
[----:B------:R-:W-:Y:S01]  /*10d0*/  ULDC.64 UR10, c[0x0][0x640] ;  /* 0x00019000000a7ab9 */ /* 0x000fe20000000a00 */
[----:B------:R-:W-:Y:S01]  /*10e0*/  USHF.R.U64 UR32, UR27, UR20, UR12 ;  /* 0x000000141b207299 */ /* 0x000fe2000800120c */
[----:B------:R-:W-:Y:S01]  /*10f0*/  ISETP.NE.U32.AND P0, PT, RZ, UR10, PT ;  /* 0x0000000aff007c0c */ /* 0x000fe2000bf05070 */
[----:B------:R-:W-:Y:S02]  /*1100*/  USHF.R.U32.HI UR12, URZ, UR20, UR12 ;  /* 0x000000143f0c7299 */ /* 0x000fe4000801160c */
[----:B------:R-:W-:Y:S01]  /*1110*/  UIADD3 UR26, UR5, -0x1, URZ ;  /* 0xffffffff051a7890 */ /* 0x000fe2000fffe03f */
[----:B------:R-:W-:Y:S01]  /*1120*/  ISETP.NE.AND.EX P0, PT, RZ, UR11, PT, P0 ;  /* 0x0000000bff007c0c */ /* 0x000fe2000bf05300 */
[----:B------:R-:W-:-:S02]  /*1130*/  USHF.R.U64 UR33, UR32, UR28, UR12 ;  /* 0x0000001c20217299 */ /* 0x000fc4000800120c */
[----:B------:R-:W-:Y:S02]  /*1140*/  USHF.R.U32.HI UR14, URZ, UR28, UR12 ;  /* 0x0000001c3f0e7299 */ /* 0x000fe4000801160c */
[----:B------:R-:W-:Y:S01]  /*1150*/  ULOP3.LUT UR12, URZ, UR9, URZ, 0x33, !UPT ;  /* 0x000000093f0c7292 */ /* 0x000fe2000f8e333f */
[----:B------:R-:W-:Y:S01]  /*1160*/  ULDC UR29, c[0x0][0x648] ;  /* 0x00019200001d7ab9 */ /* 0x000fe20000000800 */
[----:B------:R-:W-:Y:S01]  /*1170*/  ULDC UR30, c[0x0][0x638] ;  /* 0x00018e00001e7ab9 */ /* 0x000fe20000000800 */
[----:B------:R-:W-:Y:S01]  /*1180*/  UMOV UR31, 0x1 ;  /* 0x00000001001f7882 */ /* 0x000fe20000000000 */
[----:B------:R-:W-:-:S04]  /*1190*/  UMOV UR9, UR33 ;  /* 0x0000002100097c82 */ /* 0x000fc80008000000 */
[----:B------:R-:W-:Y:S05]  /*11a0*/  @!P0 BRA `(.L_x_13) ;  /* 0x0000000000308947 */ /* 0x000fea0003800000 */
[----:B------:R-:W-:Y:S02]  /*11b0*/  ULDC UR9, c[0x0][0x64c] ;  /* 0x0001930000097ab9 */ /* 0x000fe40000000800 */
        /* <DEDUP_REMOVED lines=8> */
[----:B------:R-:W-:-:S07]  /*1240*/  UIMAD.WIDE.U32.X UR10, UR23, UR11, UR24, UP1 ;  /* 0x0000000b170a72a5 */ /* 0x000fce00088e0418 */
[----:B------:R-:W-:Y:S01]  /*1250*/  UMOV UR9, UR10 ;  /* 0x0000000a00097c82 */ /* 0x000fe20008000000 */
[----:B------:R-:W-:-:S05]  /*1260*/  UMOV UR14, UR11 ;  /* 0x0000000b000e7c82 */ /* 0x000fca0008000000 */
.L_x_13:
[----:B------:R-:W-:Y:S01]  /*1270*/  USHF.R.U64 UR10, UR9, UR29, UR14 ;  /* 0x0000001d090a7299 */ /* 0x000fe2000800120e */
[----:B------:R-:W-:Y:S01]  /*1280*/  IMAD.MOV.U32 R13, RZ, RZ, 0x1 ;  /* 0x00000001ff0d7424 */ /* 0x000fe200078e00ff */
[----:B------:R-:W-:Y:S01]  /*1290*/  USHF.L.U32 UR9, UR31, UR28, URZ ;  /* 0x0000001c1f097299 */ /* 0x000fe2000800063f */
[----:B------:R-:W-:Y:S01]  /*12a0*/  IMAD.U32 R4, RZ, RZ, UR4 ;  /* 0x00000004ff047e24 */ /* 0x000fe2000f8e00ff */
[----:B------:R-:W-:Y:S02]  /*12b0*/  ULOP3.LUT UR12, UR32, UR12, URZ, 0xc0, !UPT ;  /* 0x0000000c200c7292 */ /* 0x000fe4000f8ec03f */
[----:B------:R-:W-:Y:S02]  /*12c0*/  UIADD3 UR11, -UR10, URZ, URZ ;  /* 0x0000003f0a0b7290 */ /* 0x000fe4000fffe13f */
[----:B------:R-:W-:Y:S02]  /*12d0*/  UIMAD UR12, UR9, UR10, UR12 ;  /* 0x0000000a090c72a4 */ /* 0x000fe4000f8e020c */
[----:B------:R-:W-:-:S02]  /*12e0*/  ULOP3.LUT UR26, UR27, UR26, URZ, 0xc0, !UPT ;  /* 0x0000001a1b1a7292 */ /* 0x000fc4000f8ec03f */
[----:B------:R-:W-:Y:S01]  /*12f0*/  UIMAD UR9, UR11, UR30, UR33 ;  /* 0x0000001e0b0972a4 */ /* 0x000fe2000f8e0221 */
[----:B------:R-:W-:Y:S02]  /*1300*/  ULDC UR10, c[0x0][0x610] ;  /* 0x00018400000a7ab9 */ /* 0x000fe40000000800 */
[----:B------:R-:W-:Y:S02]  /*1310*/  UIMAD UR8, UR12, UR10, UR8 ;  /* 0x0000000a0c0872a4 */ /* 0x000fe4000f8e0208 */
[----:B------:R-:W-:-:S04]  /*1320*/  UIMAD UR9, UR9, UR5, UR26 ;  /* 0x00000005090972a4 */ /* 0x000fc8000f8e021a */
[----:B------:R-:W-:Y:S02]  /*1330*/  USEL UR5, UR9, UR8, !UP2 ;  /* 0x0000000809057287 */ /* 0x000fe4000d000000 */
[----:B------:R-:W-:-:S04]  /*1340*/  USEL UR8, UR8, UR9, !UP2 ;  /* 0x0000000908087287 */ /* 0x000fc8000d000000 */
[----:B------:R-:W-:Y:S02]  /*1350*/  IMAD.U32 R3, RZ, RZ, UR5 ;  /* 0x00000005ff037e24 */ /* 0x000fe4000f8e00ff */
[----:B------:R-:W-:-:S07]  /*1360*/  IMAD.U32 R2, RZ, RZ, UR8 ;  /* 0x00000008ff027e24 */ /* 0x000fce000f8e00ff */
.L_x_11:
[----:B------:R-:W-:Y:S05]  /*1370*/  @!P1 BRA `(.L_x_14) ;  /* 0x00000000000c9947 */ /* 0x000fea0003800000 */
[----:B------:R-:W-:Y:S01]  /*1380*/  UCGABAR_WAIT ;  /* 0x0000000000007dc7 */ /* 0x000fe20008000000 */
[----:B------:R-:W-:Y:S01]  /*1390*/  CCTL.IVALL ;  /* 0x00000000ff00798f */ /* 0x000fe20002000000 */
[----:B------:R-:W-:Y:S05]  /*13a0*/  BRA `(.L_x_15) ;  /* 0x0000000000047947 */ /* 0x000fea0003800000 */
.L_x_14:
[----:B------:R-:W-:Y:S06]  /*13b0*/  BAR.SYNC.DEFER_BLOCKING 0x0 ;  /* 0x0000000000007b1d */ /* 0x000fec0000010000 */
.L_x_15:
[----:B------:R-:W-:Y:S02]  /*13c0*/  ULDC UR4, c[0x0][0x28c] ;  /* 0x0000a30000047ab9 */ /* 0x000fe40000000800 */
[----:B------:R-:W-:-:S04]  /*13d0*/  UIADD3 UR4, UR4, 0x7f, URZ ;  /* 0x0000007f04047890 */ /* 0x000fc8000fffe03f */
[----:B------:R-:W-:-:S04]  /*13e0*/  USHF.R.S32.HI UR5, URZ, 0x1f, UR4 ;  /* 0x0000001f3f057899 */ /* 0x000fc80008011404 */
[----:B------:R-:W-:-:S04]  /*13f0*/  ULEA.HI UR5, UR5, UR4, URZ, 0x7 ;  /* 0x0000000405057291 */ /* 0x000fc8000f8f383f */
[----:B------:R-:W-:Y:S01]  /*1400*/  USHF.R.S32.HI UR14, URZ, 0x7, UR5 ;  /* 0x000000073f0e7899 */ /* 0x000fe20008011405 */
[----:B------:R-:W-:Y:S11]  /*1410*/  @!P2 BRA `(.L_x_16) ;  /* 0x0000004400a4a947 */ /* 0x000ff60003800000 */
[----:B------:R-:W-:-:S06]  /*1420*/  UISETP.GT.U32.AND UP1, UPT, UR22, 0x1, UPT ;  /* 0x000000011600788c */ /* 0x000fcc000bf24070 */
[----:B------:R-:W-:-:S13]  /*1430*/  PLOP3.LUT P0, PT, PT, PT, UP1, 0x80, 0x0 ;  /* 0x000000000000781c */ /* 0x000fda0003f0f018 */
[----:B------:R-:W-:Y:S05]  /*1440*/  @P0 EXIT ;  /* 0x000000000000094d */ /* 0x000fea0003800000 */
.L_x_17:
[----:B------:R-:W-:-:S08]  /*1450*/  NOP ;  /* 0x0000000000007918 */ /* 0x000fd00000000000 */
[----:B------:R-:W0:Y:S02]  /*1460*/  USETMAXREG.TRY_ALLOC.CTAPOOL UP1, 0xe8 ;  /* 0x000000e8000079c8 */ /* 0x000e240008020600 */
[----:B0-----:R-:W-:-:S13]  /*1470*/  PLOP3.LUT P0, PT, PT, PT, UP1, 0x80, 0x0 ;  /* 0x000000000000781c */ /* 0x001fda0003f0f018 */
[----:B------:R-:W-:Y:S05]  /*1480*/  @!P0 BRA `(.L_x_17) ;  /* 0xfffffffc00f08947 */ /* 0x000fea000383ffff */
[----:B------:R-:W-:-:S13]  /*1490*/  LOP3.LUT P0, RZ, R13, 0xff, RZ, 0xc0, !PT ;  /* 0x000000ff0dff7812 */ /* 0x000fda000780c0ff */
[----:B------:R-:W-:Y:S05]  /*14a0*/  @!P0 EXIT ;  /* 0x000000000000894d */ /* 0x000fea0003800000 */
[----:B------:R-:W0:Y:S01]  /*14b0*/  S2UR UR5, SR_CgaCtaId ;  /* 0x00000000000579c3 */ /* 0x000e220000008800 */
[CC--:B------:R-:W-:Y:S01]  /*14c0*/  LEA.HI R6, R12.reuse, R7.reuse, RZ, 0x2 ;  /* 0x000000070c067211 */ /* 0x0c0fe200078f10ff */
[----:B------:R-:W-:Y:S01]  /*14d0*/  USHF.R.U32.HI UR4, URZ, 0x2, UR14 ;  /* 0x000000023f047899 */ /* 0x000fe2000801160e */
[----:B------:R-:W-:Y:S01]  /*14e0*/  LEA.HI R14, R12, R7, RZ, 0x5 ;  /* 0x000000070c0e7211 */ /* 0x000fe200078f28ff */
[----:B------:R-:W-:Y:S01]  /*14f0*/  UMOV UR12, 0x400 ;  /* 0x00000400000c7882 */ /* 0x000fe20000000000 */
[--C-:B------:R-:W-:Y:S01]  /*1500*/  SHF.R.S32.HI R13, RZ, 0x2, R6.reuse ;  /* 0x00000002ff0d7819 */ /* 0x100fe20000011406 */
[----:B------:R-:W-:Y:S01]  /*1510*/  ULOP3.LUT UR15, UR14, 0x3, URZ, 0xc0, !UPT ;  /* 0x000000030e0f7892 */ /* 0x000fe2000f8ec03f */
[----:B------:R-:W-:Y:S01]  /*1520*/  SHF.R.S32.HI R12, RZ, 0x1f, R6 ;  /* 0x0000001fff0c7819 */ /* 0x000fe20000011406 */
[----:B------:R-:W-:Y:S01]  /*1530*/  ULOP3.LUT UR4, UR4, 0x1, URZ, 0xc0, !UPT ;  /* 0x0000000104047892 */ /* 0x000fe2000f8ec03f */
[----:B------:R-:W-:Y:S01]  /*1540*/  LOP3.LUT R16, R6, 0xfffffffc, RZ, 0xc0, !PT ;  /* 0xfffffffc06107812 */ /* 0x000fe200078ec0ff */
[----:B------:R-:W-:Y:S01]  /*1550*/  USEL UR15, UR15, URZ, !UP0 ;  /* 0x0000003f0f0f7287 */ /* 0x000fe2000c000000 */
[----:B------:R-:W-:Y:S01]  /*1560*/  LEA.HI R12, R12, R13, RZ, 0x3 ;  /* 0x0000000d0c0c7211 */ /* 0x000fe200078f18ff */
[----:B------:R-:W-:-:S02]  /*1570*/  UISETP.EQ.U32.AND UP0, UPT, UR4, 0x1, !UP0 ;  /* 0x000000010400788c */ /* 0x000fc4000c702070 */
[----:B------:R-:W-:Y:S01]  /*1580*/  IMAD.IADD R16, R7, 0x1, -R16 ;  /* 0x0000000107107824 */ /* 0x000fe200078e0a10 */
[----:B------:R-:W-:Y:S01]  /*1590*/  LOP3.LUT R6, R12, 0xfffffff8, RZ, 0xc0, !PT ;  /* 0xfffffff80c067812 */ /* 0x000fe200078ec0ff */
[----:B------:R-:W-:Y:S01]  /*15a0*/  VIADD R12, R17, 0xffffffff ;  /* 0xffffffff110c7836 */ /* 0x000fe20000000000 */
[----:B------:R-:W-:Y:S01]  /*15b0*/  UISETP.LT.AND UP1, UPT, UR14, 0x1, UPT ;  /* 0x000000010e00788c */ /* 0x000fe2000bf21270 */
[----:B------:R-:W-:Y:S02]  /*15c0*/  ULDC UR6, c[0x0][0x284] ;  /* 0x0000a10000067ab9 */ /* 0x000fe40000000800 */
[----:B------:R-:W-:Y:S01]  /*15d0*/  IMAD.IADD R6, R13, 0x1, -R6 ;  /* 0x000000010d067824 */ /* 0x000fe200078e0a06 */
[C---:B------:R-:W-:Y:S01]  /*15e0*/  ISETP.NE.AND P0, PT, R12.reuse, RZ, PT ;  /* 0x000000ff0c00720c */ /* 0x040fe20003f05270 */
[----:B------:R-:W-:Y:S01]  /*15f0*/  IMAD.SHL.U32 R12, R12, 0x8, RZ ;  /* 0x000000080c0c7824 */ /* 0x000fe200078e00ff */
[----:B------:R-:W-:Y:S01]  /*1600*/  SHF.R.S32.HI R13, RZ, 0x5, R14 ;  /* 0x00000005ff0d7819 */ /* 0x000fe2000001140e */
[----:B0-----:R-:W-:Y:S01]  /*1610*/  ULEA UR12, UR5, UR12, 0x18 ;  /* 0x0000000c050c7291 */ /* 0x001fe2000f8ec03f */
[--C-:B------:R-:W-:Y:S01]  /*1620*/  SHF.R.S32.HI R7, RZ, 0x1f, R6.reuse ;  /* 0x0000001fff077819 */ /* 0x100fe20000011406 */
[----:B------:R-:W-:Y:S01]  /*1630*/  USEL UR20, UR14, 0x1, UP1 ;  /* 0x000000010e147887 */ /* 0x000fe20008800000 */
[----:B------:R-:W-:Y:S01]  /*1640*/  LOP3.LUT R12, R12, 0x8, RZ, 0xc0, !PT ;  /* 0x000000080c0c7812 */ /* 0x000fe200078ec0ff */
[----:B------:R-:W-:Y:S01]  /*1650*/  UIADD3 UR4, UR12, 0x180, URZ ;  /* 0x000001800c047890 */ /* 0x000fe2000fffe03f */
[C-C-:B------:R-:W-:Y:S01]  /*1660*/  IMAD R19, R13.reuse, -0x10, -R6.reuse ;  /* 0xfffffff00d137824 */ /* 0x140fe200078e0a06 */
[----:B------:R-:W-:Y:S01]  /*1670*/  UIADD3 UR5, UR12, 0x8180, URZ ;  /* 0x000081800c057890 */ /* 0x000fe2000fffe03f */
[----:B------:R-:W-:Y:S01]  /*1680*/  IMAD.WIDE R6, R13, 0x10, R6 ;  /* 0x000000100d067825 */ /* 0x000fe200078e0206 */
[----:B------:R-:W-:Y:S01]  /*1690*/  UIADD3 UR26, UR12, 0x50, URZ ;  /* 0x000000500c1a7890 */ /* 0x000fe2000fffe03f */
[----:B------:R-:W-:Y:S01]  /*16a0*/  SEL R86, RZ, 0x1, P0 ;  /* 0x00000001ff567807 */ /* 0x000fe20000000000 */
[----:B------:R-:W-:Y:S01]  /*16b0*/  USHF.R.U32.HI UR4, URZ, 0x4, UR4 ;  /* 0x000000043f047899 */ /* 0x000fe20008011604 */
[C---:B------:R-:W-:Y:S01]  /*16c0*/  LOP3.LUT R87, R12.reuse, 0x8, RZ, 0x3c, !PT ;  /* 0x000000080c577812 */ /* 0x040fe200078e3cff */
[----:B------:R-:W-:Y:S01]  /*16d0*/  USHF.R.U32.HI UR5, URZ, 0x4, UR5 ;  /* 0x000000043f057899 */ /* 0x000fe20008011605 */
[----:B------:R-:W-:Y:S01]  /*16e0*/  LOP3.LUT R18, R12, 0x18, RZ, 0x3c, !PT ;  /* 0x000000180c127812 */ /* 0x000fe200078e3cff */
[----:B------:R-:W-:Y:S01]  /*16f0*/  ULOP3.LUT UR4, UR4, 0x3fff, URZ, 0xc0, !UPT ;  /* 0x00003fff04047892 */ /* 0x000fe2000f8ec03f */
[----:B------:R-:W-:Y:S01]  /*1700*/  LEA R17, R17, UR26, 0x3 ;  /* 0x0000001a11117c11 */ /* 0x000fe2000f8e18ff */
[----:B------:R-:W-:Y:S01]  /*1710*/  ULOP3.LUT UR5, UR5, 0x3fff, URZ, 0xc0, !UPT ;  /* 0x00003fff05057892 */ /* 0x000fe2000f8ec03f */
[----:B------:R-:W-:Y:S01]  /*1720*/  VIADD R19, R19, UR6 ;  /* 0x0000000613137c36 */ /* 0x000fe20008000000 */
[----:B------:R-:W-:-:S02]  /*1730*/  ULOP3.LUT UR24, UR7, 0x1, URZ, 0xfc, !UPT ;  /* 0x0000000107187892 */ /* 0x000fc4000f8efc3f */
[----:B------:R-:W-:Y:S02]  /*1740*/  USHF.L.U32 UR25, UR14, 0x1, URZ ;  /* 0x000000010e197899 */ /* 0x000fe4000800063f */
[----:B------:R-:W-:Y:S02]  /*1750*/  UIADD3 UR20, -UR20, UR14, URZ ;  /* 0x0000000e14147290 */ /* 0x000fe4000fffe13f */
[----:B------:R-:W-:Y:S02]  /*1760*/  USEL UR21, URZ, 0x1, !UP0 ;  /* 0x000000013f157887 */ /* 0x000fe4000c000000 */
[----:B------:R-:W-:Y:S02]  /*1770*/  ULOP3.LUT UR22, UR4, 0x10000, URZ, 0xfc, !UPT ;  /* 0x0001000004167892 */ /* 0x000fe4000f8efc3f */
[----:B------:R-:W-:-:S12]  /*1780*/  ULOP3.LUT UR23, UR5, 0x10000, URZ, 0xfc, !UPT ;  /* 0x0001000005177892 */ /* 0x000fd8000f8efc3f */
.L_x_108:
[----:B------:R-:W-:Y:S01]  /*1790*/  SHF.L.U32 R12, R86, 0x1f, RZ ;  /* 0x0000001f560c7819 */ /* 0x000fe200000006ff */
[----:B------:R-:W0:Y:S01]  /*17a0*/  LDC R13, c[0x0][0x28c] ;  /* 0x0000a300ff0d7b82 */ /* 0x000e220000000800 */
[----:B------:R-:W-:Y:S01]  /*17b0*/  UMOV UR4, URZ ;  /* 0x0000003f00047c82 */ /* 0x000fe20008000000 */
[----:B------:R-:W-:Y:S01]  /*17c0*/  UMOV UR27, UR15 ;  /* 0x0000000f001b7c82 */ /* 0x000fe20008000000 */
[----:B-1----:R-:W1:Y:S01]  /*17d0*/  SYNCS.PHASECHK.TRANS64.TRYWAIT P0, [R17+URZ+-0x8], R12 ;  /* 0xfffff80c110075a7 */ /* 0x002e62000800017f */
[----:B0-----:R-:W-:Y:S01]  /*17e0*/  ISETP.GE.AND P1, PT, R13, 0x1, PT ;  /* 0x000000010d00780c */ /* 0x001fe20003f26270 */
[----:B-1-3--:R-:W-:-:S12]  /*17f0*/  @!P0 BRA `(.L_x_18) ;  /* 0x0000005000f88947 */ /* 0x00afd80003800000 */
.L_x_130:
[----:B------:R-:W-:Y:S01]  /*1800*/  UMOV UR5, URZ ;  /* 0x0000003f00057c82 */ /* 0x000fe20008000000 */
[----:B------:R-:W-:Y:S01]  /*1810*/  UMOV UR6, URZ ;  /* 0x0000003f00067c82 */ /* 0x000fe20008000000 */
[----:B------:R-:W-:Y:S02]  /*1820*/  CS2R R20, SRZ ;  /* 0x0000000000147805 */ /* 0x000fe4000001ff00 */
[----:B------:R-:W-:Y:S02]  /*1830*/  CS2R R56, SRZ ;  /* 0x0000000000387805 */ /* 0x000fe4000001ff00 */
[----:B------:R-:W-:Y:S02]  /*1840*/  CS2R R58, SRZ ;  /* 0x00000000003a7805 */ /* 0x000fe4000001ff00 */
[----:B------:R-:W-:Y:S02]  /*1850*/  CS2R R60, SRZ ;  /* 0x00000000003c7805 */ /* 0x000fe4000001ff00 */
[----:B------:R-:W-:-:S02]  /*1860*/  CS2R R62, SRZ ;  /* 0x00000000003e7805 */ /* 0x000fc4000001ff00 */
[----:B------:R-:W-:Y:S02]  /*1870*/  CS2R R64, SRZ ;  /* 0x0000000000407805 */ /* 0x000fe4000001ff00 */
        /* <DEDUP_REMOVED lines=9> */
[----:B------:R-:W-:Y:S01]  /*1910*/  CS2R R84, SRZ ;  /* 0x0000000000547805 */ /* 0x000fe2000001ff00 */
[----:B------:R-:W-:Y:S01]  /*1920*/  IMAD.U32 R22, RZ, RZ, UR21 ;  /* 0x00000015ff167e24 */ /* 0x000fe2000f8e00ff */
        /* <DEDUP_REMOVED lines=15> */
[----:B------:R-:W-:Y:S01]  /*1a20*/  CS2R R54, SRZ ;  /* 0x0000000000367805 */ /* 0x000fe2000001ff00 */
[----:B------:R-:W-:Y:S06]  /*1a30*/  @!P1 BRA `(.L_x_19) ;  /* 0x00000004008c9947 */ /* 0x000fec0003800000 */
[----:B------:R-:W-:-:S06]  /*1a40*/  UISETP.NE.AND UP0, UPT, UR24, 0x3, UPT ;  /* 0x000000031800788c */ /* 0x000fcc000bf05270 */
[----:B------:R-:W-:-:S13]  /*1a50*/  PLOP3.LUT P1, PT, PT, PT, UP0, 0x80, 0x0 ;  /* 0x000000000000781c */ /* 0x000fda0003f2f008 */
[----:B------:R-:W-:Y:S05]  /*1a60*/  @!P1 BRA `(.L_x_20) ;  /* 0x0000000000049947 */ /* 0x000fea0003800000 */
[----:B------:R-:W-:Y:S01]  /*1a70*/  BPT.TRAP 0x1 ;  /* 0x000000040000795c */ /* 0x000fe20000300000 */
.L_x_20:
[----:B------:R-:W-:Y:S01]  /*1a80*/  ULEA UR4, UR15, UR12, 0x3 ;  /* 0x0000000c0f047291 */ /* 0x000fe2000f8e183f */
[----:B0-----:R-:W-:-:S05]  /*1a90*/  IMAD.U32 R12, RZ, RZ, UR21 ;  /* 0x00000015ff0c7e24 */ /* 0x001fca000f8e00ff */
[----:B------:R-:W-:-:S04]  /*1aa0*/  SHF.L.U32 R12, R12, 0x1f, RZ ;  /* 0x0000001f0c0c7819 */ /* 0x000fc800000006ff */
[----:B------:R0:W1:Y:S01]  /*1ab0*/  SYNCS.PHASECHK.TRANS64.TRYWAIT P0, [UR4], R12 ;  /* 0x0000000cff0075a7 */ /* 0x0000620008000144 */
[----:B------:R-:W-:Y:S05]  /*1ac0*/  @!P1 BRA `(.L_x_21) ;  /* 0x0000000000049947 */ /* 0x000fea0003800000 */
[----:B------:R-:W-:Y:S01]  /*1ad0*/  BPT.TRAP 0x1 ;  /* 0x000000040000795c */ /* 0x000fe20000300000 */
.L_x_21:
[----:B-1----:R-:W-:Y:S05]  /*1ae0*/  @P0 BRA `(.L_x_22) ;  /* 0x0000000000080947 */ /* 0x002fea0003800000 */
[----:B------:R-:W1:Y:S02]  /*1af0*/  SYNCS.PHASECHK.TRANS64.TRYWAIT P0, [UR4], R12 ;  /* 0x0000000cff0075a7 */ /* 0x000e640008000144 */
[----:B-1----:R-:W-:Y:S05]  /*1b00*/  @!P0 BRA `(.L_x_23) ;  /* 0x0000005000488947 */ /* 0x002fea0003800000 */
.L_x_22:
[----:B------:R-:W-:Y:S01]  /*1b10*/  ULEA UR4, UR15, UR22, 0x9 ;  /* 0x000000160f047291 */ /* 0x000fe2000f8e483f */
[----:B------:R-:W-:Y:S01]  /*1b20*/  WARPGROUP.ARRIVE ;  /* 0x00000000000079c5 */ /* 0x000fe20000000000 */
[----:B------:R-:W-:Y:S01]  /*1b30*/  ULEA UR5, UR15, UR23, 0x9 ;  /* 0x000000170f057291 */ /* 0x000fe2000f8e483f */
[----:B------:R-:W-:Y:S01]  /*1b40*/  CS2R R20, SRZ ;  /* 0x0000000000147805 */ /* 0x000fe2000001ff00 */
[----:B------:R-:W-:Y:S01]  /*1b50*/  UMOV UR9, 0x40000040 ;  /* 0x4000004000097882 */ /* 0x000fe20000000000 */
[----:B------:R-:W-:Y:S01]  /*1b60*/  UMOV UR11, 0x40000040 ;  /* 0x40000040000b7882 */ /* 0x000fe20000000000 */
[----:B------:R-:W-:Y:S01]  /*1b70*/  CS2R R56, SRZ ;  /* 0x0000000000387805 */ /* 0x000fe2000001ff00 */
[----:B------:R-:W-:Y:S01]  /*1b80*/  UMOV UR8, UR4 ;  /* 0x0000000400087c82 */ /* 0x000fe20008000000 */
[----:B------:R-:W-:Y:S01]  /*1b90*/  CS2R R58, SRZ ;  /* 0x00000000003a7805 */ /* 0x000fe2000001ff00 */
[----:B------:R-:W-:Y:S01]  /*1ba0*/  UMOV UR10, UR5 ;  /* 0x00000005000a7c82 */ /* 0x000fe20008000000 */
[----:B------:R-:W-:Y:S01]  /*1bb0*/  CS2R R60, SRZ ;  /* 0x00000000003c7805 */ /* 0x000fe2000001ff00 */
[----:B------:R-:W-:Y:S01]  /*1bc0*/  QGMMA.64x64x32.F32.E5M2.E5M2 R24, gdesc[UR8], RZ, !UPT ;  /* 0x00e00000081879f3 */ /* 0x000fe2000c7038ff */
[----:B------:R-:W-:Y:S01]  /*1bd0*/  UIADD3 UR8, UR4, 0x2, URZ ;  /* 0x0000000204087890 */ /* 0x000fe2000fffe03f */
[----:B------:R-:W-:Y:S01]  /*1be0*/  CS2R R62, SRZ ;  /* 0x00000000003e7805 */ /* 0x000fe2000001ff00 */
[----:B------:R-:W-:Y:S01]  /*1bf0*/  UIADD3 UR10, UR5, 0x2, URZ ;  /* 0x00000002050a7890 */ /* 0x000fe2000fffe03f */
[----:B------:R-:W-:Y:S01]  /*1c00*/  CS2R R64, SRZ ;  /* 0x0000000000407805 */ /* 0x000fe2000001ff00 */
[----:B------:R-:W-:Y:S01]  /*1c10*/  UMOV UR9, 0x40000040 ;  /* 0x4000004000097882 */ /* 0x000fe20000000000 */
[----:B------:R-:W-:Y:S01]  /*1c20*/  UMOV UR11, 0x40000040 ;  /* 0x40000040000b7882 */ /* 0x000fe20000000000 */
        /* <DEDUP_REMOVED lines=10> */
[----:B------:R-:W-:Y:S01]  /*1cd0*/  QGMMA.64x64x32.F32.E5M2.E5M2 R24, gdesc[UR8], R24 ;  /* 0x00e00000081879f3 */ /* 0x000fe20008703818 */
[----:B------:R-:W-:Y:S02]  /*1ce0*/  UIADD3 UR8, UR4, 0x4, URZ ;  /* 0x0000000404087890 */ /* 0x000fe4000fffe03f */
[----:B------:R-:W-:Y:S01]  /*1cf0*/  UIADD3 UR10, UR5, 0x4, URZ ;  /* 0x00000004050a7890 */ /* 0x000fe2000fffe03f */
[----:B------:R-:W-:Y:S01]  /*1d00*/  UMOV UR9, 0x40000040 ;  /* 0x4000004000097882 */ /* 0x000fe20000000000 */
[----:B------:R-:W-:-:S07]  /*1d10*/  UMOV UR11, 0x40000040 ;  /* 0x40000040000b7882 */ /* 0x000fce0000000000 */
[----:B------:R-:W-:Y:S01]  /*1d20*/  QGMMA.64x64x32.F32.E5M2.E5M2 R24, gdesc[UR8], R24 ;  /* 0x00e00000081879f3 */ /* 0x000fe20008703818 */
[----:B------:R-:W-:Y:S02]  /*1d30*/  UIADD3 UR10, UR5, 0x6, URZ ;  /* 0x00000006050a7890 */ /* 0x000fe4000fffe03f */
[----:B------:R-:W-:Y:S01]  /*1d40*/  UIADD3 UR8, UR4, 0x6, URZ ;  /* 0x0000000604087890 */ /* 0x000fe2000fffe03f */
[----:B------:R-:W-:Y:S01]  /*1d50*/  ULDC UR5, c[0x0][0x50c] ;  /* 0x0001430000057ab9 */ /* 0x000fe20000000800 */
[----:B------:R-:W-:Y:S01]  /*1d60*/  UMOV UR9, 0x40000040 ;  /* 0x4000004000097882 */ /* 0x000fe20000000000 */
[----:B------:R-:W-:Y:S01]  /*1d70*/  UISETP.NE.AND UP0, UPT, UR5, 0x4, UPT ;  /* 0x000000040500788c */ /* 0x000fe2000bf05270 */
[----:B------:R-:W-:Y:S01]  /*1d80*/  UMOV UR11, 0x40000040 ;  /* 0x40000040000b7882 */ /* 0x000fe20000000000 */
[----:B------:R-:W-:Y:S02]  /*1d90*/  UMOV UR4, 0x4 ;  /* 0x0000000400047882 */ /* 0x000fe40000000000 */
[----:B------:R-:W-:-:S06]  /*1da0*/  USEL UR5, URZ, 0x1, UP0 ;  /* 0x000000013f057887 */ /* 0x000fcc0008000000 */
[----:B------:R-:W-:Y:S01]  /*1db0*/  ISETP.NE.AND P0, PT, RZ, UR5, PT ;  /* 0x00000005ff007c0c */ /* 0x000fe2000bf05270 */
[----:B------:R-:W-:-:S12]  /*1dc0*/  QGMMA.64x64x32.F32.E5M2.E5M2 R24, gdesc[UR8], R24, gsb0 ;  /* 0x00e00000081879f3 */ /* 0x000fd80008003818 */
[----:B------:R-:W-:Y:S05]  /*1dd0*/  @!P0 BRA `(.L_x_24) ;  /* 0x0000000000888947 */ /* 0x000fea0003800000 */
[----:B------:R-:W-:Y:S02]  /*1de0*/  WARPGROUP.DEPBAR.LE gsb0, 0x0 ;  /* 0x00008000000079c5 */ /* 0x000fe40000010000 */
[----:B------:R-:W-:-:S01]  /*1df0*/  FADD R85, RZ, R24 ;  /* 0x00000018ff557221 */ /* 0x000fc20000000000 */
[----:B------:R-:W-:Y:S01]  /*1e00*/  FADD R84, RZ, R25 ;  /* 0x00000019ff547221 */ /* 0x000fe20000000000 */
        /* <DEDUP_REMOVED lines=30> */
[----:B------:R-:W-:-:S06]  /*1ff0*/  UMOV UR4, URZ ;  /* 0x0000003f00047c82 */ /* 0x000fcc0008000000 */
.L_x_24:
[----:B------:R-:W-:-:S04]  /*2000*/  UIADD3 UR27, UR15, 0x1, URZ ;  /* 0x000000010f1b7890 */ /* 0x000fc8000fffe03f */
[----:B------:R-:W-:-:S04]  /*2010*/  UISETP.NE.AND UP0, UPT, UR27, 0x4, UPT ;  /* 0x000000041b00788c */ /* 0x000fc8000bf05270 */
[----:B------:R-:W-:Y:S02]  /*2020*/  USEL UR6, URZ, 0x1, UP0 ;  /* 0x000000013f067887 */ /* 0x000fe40008000000 */
[----:B------:R-:W-:Y:S02]  /*2030*/  USEL UR27, UR27, URZ, UP0 ;  /* 0x0000003f1b1b7287 */ /* 0x000fe40008000000 */
[----:B------:R-:W-:-:S06]  /*2040*/  ULOP3.LUT UR6, UR21, UR6, URZ, 0x3c, !UPT ;  /* 0x0000000615067292 */ /* 0x000fcc000f8e3c3f */
[----:B------:R-:W-:Y:S01]  /*2050*/  IMAD.U32 R22, RZ, RZ, UR6 ;  /* 0x00000006ff167e24 */ /* 0x000fe2000f8e00ff */
[----:B------:R-:W-:-:S06]  /*2060*/  UMOV UR6, 0x1 ;  /* 0x0000000100067882 */ /* 0x000fcc0000000000 */
.L_x_19:
[----:B------:R-:W-:-:S06]  /*2070*/  UISETP.GE.AND UP0, UPT, UR20, 0x1, UPT ;  /* 0x000000011400788c */ /* 0x000fcc000bf06270 */
[----:B------:R-:W-:-:S13]  /*2080*/  PLOP3.LUT P0, PT, PT, PT, UP0, 0x80, 0x0 ;  /* 0x000000000000781c */ /* 0x000fda0003f0f008 */
[----:B------:R-:W-:Y:S05]  /*2090*/  @!P0 BRA `(.L_x_25) ;  /* 0x0000000400a08947 */ /* 0x000fea0003800000 */
[----:B01----:R-:W-:Y:S01]  /*20a0*/  IMAD.U32 R12, RZ, RZ, UR20 ;  /* 0x00000014ff0c7e24 */ /* 0x003fe2000f8e00ff */
[----:B------:R-:W-:Y:S01]  /*20b0*/  ULDC UR28, c[0x0][0x50c] ;  /* 0x00014300001c7ab9 */ /* 0x000fe20000000800 */
[----:B------:R-:W-:-:S07]  /*20c0*/  IMAD.U32 R13, RZ, RZ, UR15 ;  /* 0x0000000fff0d7e24 */ /* 0x000fce000f8e00ff */
.L_x_33:
[----:B------:R-:W-:-:S06]  /*20d0*/  UISETP.NE.AND UP0, UPT, UR24, 0x3, UPT ;  /* 0x000000031800788c */ /* 0x000fcc000bf05270 */
[----:B------:R-:W-:-:S13]  /*20e0*/  PLOP3.LUT P1, PT, PT, PT, UP0, 0x80, 0x0 ;  /* 0x000000000000781c */ /* 0x000fda0003f2f008 */
[----:B------:R-:W-:Y:S05]  /*20f0*/  @!P1 BRA `(.L_x_26) ;  /* 0x0000000000049947 */ /* 0x000fea0003800000 */
[----:B------:R-:W-:Y:S01]  /*2100*/  BPT.TRAP 0x1 ;  /* 0x000000040000795c */ /* 0x000fe20000300000 */
.L_x_26:
[----:B------:R-:W-:Y:S01]  /*2110*/  ULEA UR8, UR27, UR12, 0x3 ;  /* 0x0000000c1b087291 */ /* 0x000fe2000f8e183f */
[----:B------:R-:W-:-:S08]  /*2120*/  SHF.L.U32 R14, R22, 0x1f, RZ ;  /* 0x0000001f160e7819 */ /* 0x000fd000000006ff */
[----:B------:R0:W1:Y:S01]  /*2130*/  SYNCS.PHASECHK.TRANS64.TRYWAIT P0, [UR8], R14 ;  /* 0x0000000eff0075a7 */ /* 0x0000620008000148 */
[----:B------:R-:W-:Y:S05]  /*2140*/  @!P1 BRA `(.L_x_27) ;  /* 0x0000000000049947 */ /* 0x000fea0003800000 */
[----:B------:R-:W-:Y:S01]  /*2150*/  BPT.TRAP 0x1 ;  /* 0x000000040000795c */ /* 0x000fe20000300000 */
.L_x_27:
[----:B-1----:R-:W-:Y:S05]  /*2160*/  @P0 BRA `(.L_x_28) ;  /* 0x0000000000080947 */ /* 0x002fea0003800000 */
[----:B------:R-:W1:Y:S02]  /*2170*/  SYNCS.PHASECHK.TRANS64.TRYWAIT P0, [UR8], R14 ;  /* 0x0000000eff0075a7 */ /* 0x000e640008000148 */
[----:B-1----:R-:W-:Y:S05]  /*2180*/  @!P0 BRA `(.L_x_29) ;  /* 0x0000004800c08947 */ /* 0x002fea0003800000 */
.L_x_28:
[----:B------:R-:W-:Y:S01]  /*2190*/  UISETP.NE.AND UP0, UPT, UR5, URZ, UPT ;  /* 0x0000003f0500728c */ /* 0x000fe2000bf05270 */
[----:B------:R-:W-:Y:S01]  /*21a0*/  WARPGROUP.ARRIVE ;  /* 0x00000000000079c5 */ /* 0x000fe20000000000 */
[----:B------:R-:W-:Y:S02]  /*21b0*/  ULEA UR5, UR27, UR22, 0x9 ;  /* 0x000000161b057291 */ /* 0x000fe4000f8e483f */
[----:B------:R-:W-:Y:S01]  /*21c0*/  USEL UR6, UR6, URZ, !UP0 ;  /* 0x0000003f06067287 */ /* 0x000fe2000c000000 */
[----:B------:R-:W-:Y:S01]  /*21d0*/  UMOV UR9, 0x40000040 ;  /* 0x4000004000097882 */ /* 0x000fe20000000000 */
[----:B------:R-:W-:Y:S02]  /*21e0*/  UMOV UR11, 0x40000040 ;  /* 0x40000040000b7882 */ /* 0x000fe40000000000 */
[----:B------:R-:W-:Y:S02]  /*21f0*/  UISETP.NE.U32.AND UP0, UPT, UR6, URZ, UPT ;  /* 0x0000003f0600728c */ /* 0x000fe4000bf05070 */
[----:B------:R-:W-:Y:S01]  /*2200*/  ULEA UR6, UR27, UR23, 0x9 ;  /* 0x000000171b067291 */ /* 0x000fe2000f8e483f */
[----:B------:R-:W-:Y:S01]  /*2210*/  UMOV UR8, UR5 ;  /* 0x0000000500087c82 */ /* 0x000fe20008000000 */
[----:B------:R-:W-:-:S05]  /*2220*/  UIADD3 UR4, UR4, 0x4, URZ ;  /* 0x0000000404047890 */ /* 0x000fca000fffe03f */
[----:B------:R-:W-:Y:S02]  /*2230*/  UMOV UR10, UR6 ;  /* 0x00000006000a7c82 */ /* 0x000fe40008000000 */
[----:B------:R-:W-:Y:S01]  /*2240*/  QGMMA.64x64x32.F32.E5M2.E5M2 R24, gdesc[UR8], R24, UP0 ;  /* 0x00e00000081879f3 */ /* 0x000fe2000bf03818 */
[----:B------:R-:W-:Y:S02]  /*2250*/  UIADD3 UR8, UR5, 0x2, URZ ;  /* 0x0000000205087890 */ /* 0x000fe4000fffe03f */
[----:B------:R-:W-:Y:S01]  /*2260*/  UIADD3 UR10, UR6, 0x2, URZ ;  /* 0x00000002060a7890 */ /* 0x000fe2000fffe03f */
[----:B------:R-:W-:Y:S01]  /*2270*/  UMOV UR9, 0x40000040 ;  /* 0x4000004000097882 */ /* 0x000fe20000000000 */
[----:B------:R-:W-:Y:S01]  /*2280*/  UMOV UR11, 0x40000040 ;  /* 0x40000040000b7882 */ /* 0x000fe20000000000 */
[----:B------:R-:W-:-:S06]  /*2290*/  UISETP.NE.AND UP0, UPT, UR4, UR28, UPT ;  /* 0x0000001c0400728c */ /* 0x000fcc000bf05270 */
        /* <DEDUP_REMOVED lines=8> */
[----:B------:R-:W-:Y:S01]  /*2320*/  UMOV UR9, 0x40000040 ;  /* 0x4000004000097882 */ /* 0x000fe20000000000 */
[----:B------:R-:W-:Y:S01]  /*2330*/  UMOV UR11, 0x40000040 ;  /* 0x40000040000b7882 */ /* 0x000fe20000000000 */
[----:B------:R-:W-:-:S06]  /*2340*/  USEL UR5, URZ, 0x1, UP0 ;  /* 0x000000013f057887 */ /* 0x000fcc0008000000 */
[----:B------:R-:W-:Y:S01]  /*2350*/  ISETP.NE.AND P0, PT, RZ, UR5, PT ;  /* 0x00000005ff007c0c */ /* 0x000fe2000bf05270 */
[----:B------:R-:W-:Y:S03]  /*2360*/  QGMMA.64x64x32.F32.E5M2.E5M2 R24, gdesc[UR8], R24, gsb0 ;  /* 0x00e00000081879f3 */ /* 0x000fe60008003818 */
[----:B------:R-:W-:-:S09]  /*2370*/  WARPGROUP.DEPBAR.LE gsb0, 0x1 ;  /* 0x00008000000079c5 */ /* 0x000fd20000010100 */
[----:B------:R-:W-:Y:S05]  /*2380*/  @!P0 BRA `(.L_x_30) ;  /* 0x0000000000888947 */ /* 0x000fea0003800000 */
[----:B------:R-:W-:Y:S02]  /*2390*/  WARPGROUP.DEPBAR.LE gsb0, 0x0 ;  /* 0x00008000000079c5 */ /* 0x000fe40000010000 */
[----:B------:R-:W-:-:S01]  /*23a0*/  FADD R85, R24, R85 ;  /* 0x0000005518557221 */ /* 0x000fc20000000000 */
[----:B------:R-:W-:Y:S01]  /*23b0*/  FADD R84, R25, R84 ;  /* 0x0000005419547221 */ /* 0x000fe20000000000 */
        /* <DEDUP_REMOVED lines=30> */
[----:B------:R-:W-:-:S06]  /*25a0*/  UMOV UR4, URZ ;  /* 0x0000003f00047c82 */ /* 0x000fcc0008000000 */
.L_x_30:
[----:B------:R-:W-:Y:S05]  /*25b0*/  @!P1 BRA `(.L_x_31) ;  /* 0x0000000000049947 */ /* 0x000fea0003800000 */
[----:B------:R-:W-:Y:S01]  /*25c0*/  BPT.TRAP 0x1 ;  /* 0x000000040000795c */ /* 0x000fe20000300000 */
.L_x_31:
[----:B------:R-:W-:Y:S01]  /*25d0*/  ISETP.NE.AND P0, PT, R9, RZ, PT ;  /* 0x000000ff0900720c */ /* 0x000fe20003f05270 */
[----:B------:R-:W-:-:S12]  /*25e0*/  UISETP.GT.U32.AND UP0, UPT, UR7, 0x1, UPT ;  /* 0x000000010700788c */ /* 0x000fd8000bf04070 */
[----:B01----:R-:W-:-:S05]  /*25f0*/  @P0 LEA R14, R13, UR12, 0x3 ;  /* 0x0000000c0d0e0c11 */ /* 0x003fca000f8e18ff */
[----:B------:R-:W-:-:S05]  /*2600*/  @P0 VIADD R15, R14, 0x20 ;  /* 0x000000200e0f0836 */ /* 0x000fca0000000000 */
[----:B------:R-:W-:-:S04]  /*2610*/  @P0 PRMT R15, R8, 0x654, R15 ;  /* 0x00000654080f0816 */ /* 0x000fc8000000000f */
[----:B------:R0:W-:Y:S01]  /*2620*/  @P0 SYNCS.ARRIVE.TRANS64.RED.A1T0 RZ, [R15+URZ], RZ ;  /* 0x000000ff0fff09a7 */ /* 0x0001e2000810043f */
[----:B------:R-:W-:-:S13]  /*2630*/  PLOP3.LUT P0, PT, PT, PT, UP0, 0x80, 0x0 ;  /* 0x000000000000781c */ /* 0x000fda0003f0f008 */
[----:B0-----:R-:W-:Y:S05]  /*2640*/  @P0 BRA `(.L_x_32) ;  /* 0x0000000000040947 */ /* 0x001fea0003800000 */
[----:B------:R-:W-:Y:S01]  /*2650*/  BPT.TRAP 0x1 ;  /* 0x000000040000795c */ /* 0x000fe20000300000 */
.L_x_32:
[----:B------:R-:W-:Y:S01]  /*2660*/  UIADD3 UR27, UR27, 0x1, URZ ;  /* 0x000000011b1b7890 */ /* 0x000fe2000fffe03f */
[C---:B------:R-:W-:Y:S01]  /*2670*/  ISETP.GT.AND P1, PT, R12.reuse, 0x1, PT ;  /* 0x000000010c00780c */ /* 0x040fe20003f24270 */
[----:B------:R-:W-:Y:S02]  /*2680*/  VIADD R13, R13, 0x1 ;  /* 0x000000010d0d7836 */ /* 0x000fe40000000000 */
[----:B------:R-:W-:Y:S01]  /*2690*/  UISETP.NE.AND UP0, UPT, UR27, 0x4, UPT ;  /* 0x000000041b00788c */ /* 0x000fe2000bf05270 */
[----:B------:R-:W-:Y:S02]  /*26a0*/  VIADD R12, R12, 0xffffffff ;  /* 0xffffffff0c0c7836 */ /* 0x000fe40000000000 */
[C---:B------:R-:W-:Y:S01]  /*26b0*/  ISETP.NE.AND P0, PT, R13.reuse, 0x4, PT ;  /* 0x000000040d00780c */ /* 0x040fe20003f05270 */
[----:B------:R-:W-:Y:S02]  /*26c0*/  USEL UR6, URZ, 0x1, UP0 ;  /* 0x000000013f067887 */ /* 0x000fe40008000000 */
[----:B------:R-:W-:Y:S01]  /*26d0*/  USEL UR27, UR27, URZ, UP0 ;  /* 0x0000003f1b1b7287 */ /* 0x000fe20008000000 */
[----:B------:R-:W-:-:S03]  /*26e0*/  SEL R13, R13, RZ, P0 ;  /* 0x000000ff0d0d7207 */ /* 0x000fc60000000000 */
[----:B------:R-:W-:Y:S01]  /*26f0*/  LOP3.LUT R22, R22, UR6, RZ, 0x3c, !PT ;  /* 0x0000000616167c12 */ /* 0x000fe2000f8e3cff */
[----:B------:R-:W-:Y:S01]  /*2700*/  UMOV UR6, 0x1 ;  /* 0x0000000100067882 */ /* 0x000fe20000000000 */
[----:B------:R-:W-:Y:S06]  /*2710*/  @P1 BRA `(.L_x_33) ;  /* 0xfffffff8006c1947 */ /* 0x000fec000383ffff */
.L_x_25:
[----:B------:R-:W-:Y:S01]  /*2720*/  UISETP.NE.AND UP0, UPT, UR4, URZ, UPT ;  /* 0x0000003f0400728c */ /* 0x000fe2000bf05270 */
[----:B01----:R-:W0:Y:S03]  /*2730*/  LDC R12, c[0x0][0x28c] ;  /* 0x0000a300ff0c7b82 */ /* 0x003e260000000800 */
[----:B------:R-:W-:-:S06]  /*2740*/  USEL UR4, URZ, 0x1, !UP0 ;  /* 0x000000013f047887 */ /* 0x000fcc000c000000 */
[----:B------:R-:W-:-:S13]  /*2750*/  ISETP.NE.AND P0, PT, RZ, UR4, PT ;  /* 0x00000004ff007c0c */ /* 0x000fda000bf05270 */
[----:B------:R-:W-:Y:S05]  /*2760*/  @!P0 BRA `(.L_x_34) ;  /* 0x0000000000848947 */ /* 0x000fea0003800000 */
[----:B------:R-:W-:Y:S02]  /*2770*/  WARPGROUP.DEPBAR.LE gsb0, 0x0 ;  /* 0x00008000000079c5 */ /* 0x000fe40000010000 */
[----:B------:R-:W-:Y:S01]  /*2780*/  FADD R85, R24, R85 ;  /* 0x0000005518557221 */ /* 0x000fe20000000000 */
        /* <DEDUP_REMOVED lines=30> */
[----:B------:R-:W-:-:S07]  /*2970*/  FADD R20, R20, R55 ;  /* 0x0000003714147221 */ /* 0x000fce0000000000 */
.L_x_34:
[----:B0-----:R-:W-:Y:S01]  /*2980*/  ISETP.GE.AND P0, PT, R12, 0x1, PT ;  /* 0x000000010c00780c */ /* 0x001fe20003f06270 */
[----:B------:R0:W-:Y:S01]  /*2990*/  SYNCS.ARRIVE.TRANS64.A1T0 RZ, [R87+UR26], RZ ;  /* 0x000000ff57ff79a7 */ /* 0x0001e2000810001a */
[----:B------:R-:W-:-:S11]  /*29a0*/  WARPGROUP.DEPBAR.LE gsb0, 0x0 ;  /* 0x00008000000079c5 */ /* 0x000fd60000010000 */
[----:B------:R-:W-:Y:S05]  /*29b0*/  @!P0 BRA `(.L_x_35) ;  /* 0x0000000000488947 */ /* 0x000fea0003800000 */
[----:B------:R-:W-:-:S06]  /*29c0*/  UISETP.NE.AND UP0, UPT, UR24, 0x3, UPT ;  /* 0x000000031800788c */ /* 0x000fcc000bf05270 */
[----:B------:R-:W-:-:S13]  /*29d0*/  PLOP3.LUT P0, PT, PT, PT, UP0, 0x80, 0x0 ;  /* 0x000000000000781c */ /* 0x000fda0003f0f008 */
[----:B------:R-:W-:Y:S05]  /*29e0*/  @!P0 BRA `(.L_x_36) ;  /* 0x0000000000048947 */ /* 0x000fea0003800000 */
[----:B------:R-:W-:Y:S01]  /*29f0*/  BPT.TRAP 0x1 ;  /* 0x000000040000795c */ /* 0x000fe20000300000 */
.L_x_36:
[----:B------:R-:W-:Y:S01]  /*2a00*/  ISETP.NE.AND P0, PT, R9, RZ, PT ;  /* 0x000000ff0900720c */ /* 0x000fe20003f05270 */
[----:B------:R-:W-:-:S12]  /*2a10*/  IMAD.U32 R13, RZ, RZ, UR12 ;  /* 0x0000000cff0d7e24 */ /* 0x000fd8000f8e00ff */
[----:B------:R-:W-:-:S05]  /*2a20*/  VOTEU.ANY UP0, P0 ;  /* 0x00000000003f7886 */ /* 0x000fca0000000100 */
[----:B------:R-:W-:Y:S02]  /*2a30*/  @UP0 UIADD3 UR4, UR20, UR15, URZ ;  /* 0x0000000f14040290 */ /* 0x000fe4000fffe03f */
[----:B------:R-:W-:-:S04]  /*2a40*/  UISETP.GT.U32.AND UP0, UPT, UR7, 0x1, UPT ;  /* 0x000000010700788c */ /* 0x000fc8000bf04070 */
[----:B------:R-:W-:-:S04]  /*2a50*/  IMAD.U32 R12, RZ, RZ, UR4 ;  /* 0x00000004ff0c7e24 */ /* 0x000fc8000f8e00ff */
[----:B------:R-:W-:-:S05]  /*2a60*/  @P0 IMAD.SHL.U32 R12, R12, 0x8, RZ ;  /* 0x000000080c0c0824 */ /* 0x000fca00078e00ff */
[----:B------:R-:W-:-:S04]  /*2a70*/  @P0 LOP3.LUT R12, R12, 0x18, RZ, 0xc0, !PT ;  /* 0x000000180c0c0812 */ /* 0x000fc800078ec0ff */
[----:B------:R-:W-:-:S04]  /*2a80*/  @P0 IADD3 R13, R13, 0x20, R12 ;  /* 0x000000200d0d0810 */ /* 0x000fc80007ffe00c */
[----:B------:R-:W-:-:S04]  /*2a90*/  @P0 PRMT R13, R8, 0x654, R13 ;  /* 0x00000654080d0816 */ /* 0x000fc8000000000d */
[----:B------:R1:W-:Y:S01]  /*2aa0*/  @P0 SYNCS.ARRIVE.TRANS64.RED.A1T0 RZ, [R13+URZ], RZ ;  /* 0x000000ff0dff09a7 */ /* 0x0003e2000810043f */
[----:B------:R-:W-:-:S13]  /*2ab0*/  PLOP3.LUT P0, PT, PT, PT, UP0, 0x80, 0x0 ;  /* 0x000000000000781c */ /* 0x000fda0003f0f008 */
[----:B-1----:R-:W-:Y:S05]  /*2ac0*/  @P0 BRA `(.L_x_35) ;  /* 0x0000000000040947 */ /* 0x002fea0003800000 */
[----:B------:R-:W-:Y:S01]  /*2ad0*/  BPT.TRAP 0x1 ;  /* 0x000000040000795c */ /* 0x000fe20000300000 */
.L_x_35:
[----:B------:R-:W-:Y:S01]  /*2ae0*/  SHF.L.U32 R12, R86, 0x1f, RZ ;  /* 0x0000001f560c7819 */ /* 0x000fe200000006ff */
[----:B------:R-:W1:Y:S01]  /*2af0*/  LDC R25, c[0x0][0x288] ;  /* 0x0000a200ff197b82 */ /* 0x000e620000000800 */
[----:B------:R-:W-:Y:S02]  /*2b00*/  IMAD.SHL.U32 R24, R2, 0x40, RZ ;  /* 0x0000004002187824 */ /* 0x000fe400078e00ff */
[----:B------:R-:W4:Y:S02]  /*2b10*/  SYNCS.PHASECHK.TRANS64.TRYWAIT P0, [R17+URZ+0x8], R12 ;  /* 0x0000080c110075a7 */ /* 0x000f24000800017f */
[----:B----4-:R-:W-:Y:S05]  /*2b20*/  @!P0 BRA `(.L_x_37) ;  /* 0x0000004000708947 */ /* 0x010fea0003800000 */
.L_x_131:
[----:B------:R-:W-:Y:S01]  /*2b30*/  ULDC UR4, c[0x0][0x284] ;  /* 0x0000a10000047ab9 */ /* 0x000fe20000000800 */
[----:B------:R-:W-:Y:S01]  /*2b40*/  IMAD.SHL.U32 R28, R3, 0x40, RZ ;  /* 0x00000040031c7824 */ /* 0x000fe200078e00ff */
[----:B------:R-:W-:-:S04]  /*2b50*/  ISETP.GE.AND P0, PT, R24, UR4, PT ;  /* 0x0000000418007c0c */ /* 0x000fc8000bf06270 */
[----:B-1----:R-:W-:-:S13]  /*2b60*/  ISETP.GE.OR P0, PT, R28, R25, P0 ;  /* 0x000000191c00720c */ /* 0x002fda0000706670 */
[----:B------:R-:W-:Y:S05]  /*2b70*/  @P0 BRA `(.L_x_38) ;  /* 0x0000002400d00947 */ /* 0x000fea0003800000 */
[----:B------:R-:W1:Y:S01]  /*2b80*/  LDC.64 R22, c[0x0][0x5c8] ;  /* 0x00017200ff167b82 */ /* 0x000e620000000a00 */
[----:B------:R-:W-:Y:S01]  /*2b90*/  IMAD.SHL.U32 R14, R16, 0x2, RZ ;  /* 0x00000002100e7824 */ /* 0x000fe200078e00ff */
[----:B------:R-:W-:Y:S01]  /*2ba0*/  SHF.R.S32.HI R30, RZ, 0x1f, R4 ;  /* 0x0000001fff1e7819 */ /* 0x000fe20000011404 */
[----:B------:R-:W-:Y:S01]  /*2bb0*/  ULDC.64 UR4, c[0x0][0x5d0] ;  /* 0x0001740000047ab9 */ /* 0x000fe20000000a00 */
[----:B------:R-:W-:Y:S01]  /*2bc0*/  SHF.R.S32.HI R29, RZ, 0x1f, R28 ;  /* 0x0000001fff1d7819 */ /* 0x000fe2000001141c */
[----:B------:R-:W-:Y:S01]  /*2bd0*/  IMAD.WIDE R26, R2, 0x40, R6 ;  /* 0x00000040021a7825 */ /* 0x000fe200078e0206 */
[--C-:B------:R-:W-:Y:S01]  /*2be0*/  SHF.R.S32.HI R15, RZ, 0x1f, R14.reuse ;  /* 0x0000001fff0f7819 */ /* 0x100fe2000001140e */
[----:B------:R-:W-:Y:S02]  /*2bf0*/  BSSY B0, `(.L_x_38) ;  /* 0x000026c000007945 */ /* 0x000fe40003800000 */
[----:B------:R-:W-:Y:S02]  /*2c00*/  IMAD R3, R30, UR4, RZ ;  /* 0x000000041e037c24 */ /* 0x000fe4000f8e02ff */
[----:B----4-:R-:W-:-:S04]  /*2c10*/  IMAD.WIDE.U32 R12, R4, UR4, R14 ;  /* 0x00000004040c7c25 */ /* 0x010fc8000f8e000e */
[----:B------:R-:W-:Y:S01]  /*2c20*/  IMAD R3, R4, UR5, R3 ;  /* 0x0000000504037c24 */ /* 0x000fe2000f8e0203 */
[----:B------:R-:W-:Y:S01]  /*2c30*/  IADD3 R12, P0, R28, R12, RZ ;  /* 0x0000000c1c0c7210 */ /* 0x000fe20007f1e0ff */
[----:B------:R-:W-:Y:S01]  /*2c40*/  ULDC.64 UR4, c[0x0][0x5c0] ;  /* 0x0001700000047ab9 */ /* 0x000fe20000000a00 */
[----:B------:R-:W-:Y:S02]  /*2c50*/  IMAD R25, R16, -0x2, R25 ;  /* 0xfffffffe10197824 */ /* 0x000fe400078e0219 */
[----:B------:R-:W-:Y:S01]  /*2c60*/  IADD3.X R13, R29, R13, R3, P0, !PT ;  /* 0x0000000d1d0d7210 */ /* 0x000fe200007fe403 */
[----:B------:R-:W-:Y:S02]  /*2c70*/  IMAD.IADD R24, R19, 0x1, -R24 ;  /* 0x0000000113187824 */ /* 0x000fe400078e0a18 */
[----:B------:R-:W-:Y:S02]  /*2c80*/  IMAD.IADD R25, R25, 0x1, -R28 ;  /* 0x0000000119197824 */ /* 0x000fe400078e0a1c */
[----:B-1----:R-:W-:-:S02]  /*2c90*/  IMAD R2, R27, R22, RZ ;  /* 0x000000161b027224 */ /* 0x002fc400078e02ff */
[----:B------:R-:W-:-:S04]  /*2ca0*/  IMAD.WIDE.U32 R12, R26, R22, R12 ;  /* 0x000000161a0c7225 */ /* 0x000fc800078e000c */
[----:B------:R-:W-:Y:S01]  /*2cb0*/  IMAD R3, R26, R23, R2 ;  /* 0x000000171a037224 */ /* 0x000fe200078e0202 */
[----:B------:R-:W-:Y:S02]  /*2cc0*/  LEA R2, P0, R22, R12, 0x3 ;  /* 0x0000000c16027211 */ /* 0x000fe400078018ff */
[----:B------:R-:W-:Y:S01]  /*2cd0*/  IADD3 R12, P1, R12, UR4, RZ ;  /* 0x000000040c0c7c10 */ /* 0x000fe2000ff3e0ff */
[----:B------:R-:W-:Y:S01]  /*2ce0*/  IMAD.IADD R13, R13, 0x1, R3 ;  /* 0x000000010d0d7824 */ /* 0x000fe200078e0203 */
[----:B------:R-:W-:-:S04]  /*2cf0*/  IADD3 R2, P2, R2, UR4, RZ ;  /* 0x0000000402027c10 */ /* 0x000fc8000ff5e0ff */
[----:B------:R-:W-:Y:S02]  /*2d00*/  LEA.HI.X R3, R22, R13, R23, 0x3, P0 ;  /* 0x0000000d16037211 */ /* 0x000fe400000f1c17 */
[----:B---3-5:R-:W-:Y:S02]  /*2d10*/  FSETP.NEU.AND P0, PT, R11, RZ, PT ;  /* 0x000000ff0b00720b */ /* 0x028fe40003f0d000 */
[----:B------:R-:W-:Y:S02]  /*2d20*/  IADD3.X R13, R13, UR5, RZ, P1, !PT ;  /* 0x000000050d0d7c10 */ /* 0x000fe40008ffe4ff */
[----:B------:R-:W-:-:S09]  /*2d30*/  IADD3.X R3, R3, UR5, RZ, P2, !PT ;  /* 0x0000000503037c10 */ /* 0x000fd200097fe4ff */
[----:B------:R-:W-:Y:S05]  /*2d40*/  @!P0 BRA `(.L_x_39) ;  /* 0x0000001c00188947 */ /* 0x000fea0003800000 */
[----:B------:R-:W-:Y:S01]  /*2d50*/  ULDC.64 UR4, c[0x0][0x5b8] ;  /* 0x00016e0000047ab9 */ /* 0x000fe20000000a00 */
[----:B------:R-:W-:Y:S01]  /*2d60*/  ULDC.64 UR8, c[0x0][0x5a8] ;  /* 0x00016a0000087ab9 */ /* 0x000fe20000000a00 */
[----:B------:R-:W-:Y:S01]  /*2d70*/  IMAD.WIDE.U32 R14, R4, UR4, R14 ;  /* 0x00000004040e7c25 */ /* 0x000fe2000f8e000e */
[----:B------:R-:W-:Y:S03]  /*2d80*/  BSSY B1, `(.L_x_40) ;  /* 0x0000010000017945 */ /* 0x000fe60003800000 */
[----:B------:R-:W-:Y:S01]  /*2d90*/  IMAD R23, R30, UR4, RZ ;  /* 0x000000041e177c24 */ /* 0x000fe2000f8e02ff */
[----:B------:R-:W-:-:S03]  /*2da0*/  IADD3 R22, P0, R28, R14, RZ ;  /* 0x0000000e1c167210 */ /* 0x000fc60007f1e0ff */
[----:B------:R-:W-:Y:S01]  /*2db0*/  IMAD R23, R4, UR5, R23 ;  /* 0x0000000504177c24 */ /* 0x000fe2000f8e0217 */
[----:B------:R-:W-:Y:S01]  /*2dc0*/  ULDC.64 UR4, c[0x0][0x5b0] ;  /* 0x00016c0000047ab9 */ /* 0x000fe20000000a00 */
[----:B------:R-:W-:-:S03]  /*2dd0*/  PRMT R4, RZ, 0x7610, R4 ;  /* 0x00007610ff047816 */ /* 0x000fc60000000004 */
[----:B------:R-:W-:Y:S01]  /*2de0*/  IADD3.X R23, R29, R15, R23, P0, !PT ;  /* 0x0000000f1d177210 */ /* 0x000fe200007fe417 */
[----:B------:R-:W-:Y:S01]  /*2df0*/  IMAD R29, R27, UR4, RZ ;  /* 0x000000041b1d7c24 */ /* 0x000fe2000f8e02ff */
[----:B------:R-:W-:Y:S01]  /*2e00*/  ISETP.GE.AND P0, PT, R25, 0x1, PT ;  /* 0x000000011900780c */ /* 0x000fe20003f06270 */
[----:B------:R-:W-:-:S03]  /*2e10*/  IMAD.WIDE.U32 R14, R26, UR4, R22 ;  /* 0x000000041a0e7c25 */ /* 0x000fc6000f8e0016 */
[----:B------:R-:W-:Y:S01]  /*2e20*/  ISETP.LT.OR P2, PT, R24, 0x1, !P0 ;  /* 0x000000011800780c */ /* 0x000fe20004741670 */
[----:B------:R-:W-:Y:S01]  /*2e30*/  IMAD R29, R26, UR5, R29 ;  /* 0x000000051a1d7c24 */ /* 0x000fe2000f8e021d */
[----:B------:R-:W-:-:S04]  /*2e40*/  IADD3 R14, P1, R14, UR8, RZ ;  /* 0x000000080e0e7c10 */ /* 0x000fc8000ff3e0ff */
[----:B------:R-:W-:-:S07]  /*2e50*/  IADD3.X R15, R15, UR9, R29, P1, !PT ;  /* 0x000000090f0f7c10 */ /* 0x000fce0008ffe41d */
[----:B------:R-:W-:Y:S05]  /*2e60*/  @P2 BRA `(.L_x_41) ;  /* 0x0000000000042947 */ /* 0x000fea0003800000 */
[----:B------:R1:W5:Y:S02]  /*2e70*/  LDG.E.U8 R4, desc[UR18][R14.64] ;  /* 0x000000120e047981 */ /* 0x000364000c1e1100 */
.L_x_41:
[----:B------:R-:W-:Y:S05]  /*2e80*/  BSYNC B1 ;  /* 0x0000000000017941 */ /* 0x000fea0003800000 */
.L_x_40:
[----:B-----5:R-:W-:Y:S01]  /*2e90*/  LOP3.LUT R4, R4, 0xff, RZ, 0xc0, !PT ;  /* 0x000000ff04047812 */ /* 0x020fe200078ec0ff */
[----:B------:R-:W-:Y:S01]  /*2ea0*/  BSSY B1, `(.L_x_42) ;  /* 0x000000c000017945 */ /* 0x000fe20003800000 */
[----:B------:R-:W-:Y:S02]  /*2eb0*/  ISETP.GE.AND P1, PT, R25, 0x2, PT ;  /* 0x000000021900780c */ /* 0x000fe40003f26270 */
[----:B------:R-:W-:Y:S02]  /*2ec0*/  F2FP.F16.E5M2.UNPACK_B R4, R4 ;  /* 0x00000004ff04723e */ /* 0x000fe400020004ff */
[----:B------:R-:W-:-:S03]  /*2ed0*/  ISETP.LT.OR P3, PT, R24, 0x1, !P1 ;  /* 0x000000011800780c */ /* 0x000fc60004f61670 */
[----:B------:R-:W-:-:S05]  /*2ee0*/  HADD2.F32 R4, -RZ, R4.H0_H0 ;  /* 0x20000004ff047230 */ /* 0x000fca0000004100 */
[----:B------:R-:W-:-:S04]  /*2ef0*/  FMUL R4, R4, R11 ;  /* 0x0000000b04047220 */ /* 0x000fc80000400000 */
[----:B--2---:R-:W-:-:S05]  /*2f00*/  FFMA R4, R85, R10, R4 ;  /* 0x0000000a55047223 */ /* 0x004fca0000000004 */
[----:B------:R-:W-:Y:S02]  /*2f10*/  F2FP.SATFINITE.E5M2.F32.PACK_AB_MERGE_C R29, RZ, R4, RZ ;  /* 0x00000004ff1d723e */ /* 0x000fe400048060ff */
[----:B------:R-:W-:-:S03]  /*2f20*/  PRMT R4, RZ, 0x7610, R4 ;  /* 0x00007610ff047816 */ /* 0x000fc60000000004 */
[----:B------:R2:W-:Y:S01]  /*2f30*/  @!P2 STG.E.U8 desc[UR18][R12.64], R29 ;  /* 0x0000001d0c00a986 */ /* 0x0005e2000c101112 */
[----:B------:R-:W-:Y:S05]  /*2f40*/  @P3 BRA `(.L_x_43) ;  /* 0x0000000000043947 */ /* 0x000fea0003800000 */
[----:B------:R3:W5:Y:S02]  /*2f50*/  LDG.E.U8 R4, desc[UR18][R14.64+0x1] ;  /* 0x000001120e047981 */ /* 0x000764000c1e1100 */
.L_x_43:
[----:B------:R-:W-:Y:S05]  /*2f60*/  BSYNC B1 ;  /* 0x0000000000017941 */ /* 0x000fea0003800000 */
.L_x_42:
[----:B-----5:R-:W-:Y:S01]  /*2f70*/  LOP3.LUT R4, R4, 0xff, RZ, 0xc0, !PT ;  /* 0x000000ff04047812 */ /* 0x020fe200078ec0ff */
[----:B------:R-:W-:Y:S01]  /*2f80*/  BSSY B1, `(.L_x_44) ;  /* 0x0000012000017945 */ /* 0x000fe20003800000 */
[----:B--2---:R-:W-:Y:S02]  /*2f90*/  IADD3 R29, P2, R26, 0x8, RZ ;  /* 0x000000081a1d7810 */ /* 0x004fe40007f5e0ff */
[----:B------:R-:W-:Y:S02]  /*2fa0*/  F2FP.F16.E5M2.UNPACK_B R4, R4 ;  /* 0x00000004ff04723e */ /* 0x000fe400020004ff */
[----:B------:R-:W-:Y:S01]  /*2fb0*/  ISETP.LT.OR P0, PT, R24, 0x9, !P0 ;  /* 0x000000091800780c */ /* 0x000fe20004701670 */
[----:B------:R-:W-:Y:S02]  /*2fc0*/  IMAD.X R26, RZ, RZ, R27, P2 ;  /* 0x000000ffff1a7224 */ /* 0x000fe400010e061b */
[----:B------:R-:W-:Y:S02]  /*2fd0*/  HADD2.F32 R4, -RZ, R4.H0_H0 ;  /* 0x20000004ff047230 */ /* 0x000fe40000004100 */
[----:B------:R-:W-:-:S02]  /*2fe0*/  IMAD R26, R26, UR4, RZ ;  /* 0x000000041a1a7c24 */ /* 0x000fc4000f8e02ff */
[----:B------:R-:W-:-:S04]  /*2ff0*/  IMAD.WIDE.U32 R22, R29, UR4, R22 ;  /* 0x000000041d167c25 */ /* 0x000fc8000f8e0016 */
[----:B------:R-:W-:Y:S01]  /*3000*/  FMUL R27, R4, R11 ;  /* 0x0000000b041b7220 */ /* 0x000fe20000400000 */
[----:B------:R-:W-:Y:S01]  /*3010*/  PRMT R4, RZ, 0x7610, R4 ;  /* 0x00007610ff047816 */ /* 0x000fe20000000004 */
[----:B------:R-:W-:Y:S02]  /*3020*/  IMAD R29, R29, UR5, R26 ;  /* 0x000000051d1d7c24 */ /* 0x000fe4000f8e021a */
[----:B------:R-:W-:Y:S01]  /*3030*/  FFMA R27, R84, R10, R27 ;  /* 0x0000000a541b7223 */ /* 0x000fe2000000001b */
[----:B------:R-:W-:-:S04]  /*3040*/  IADD3 R22, P2, R22, UR8, RZ ;  /* 0x0000000816167c10 */ /* 0x000fc8000ff5e0ff */
[----:B------:R-:W-:Y:S02]  /*3050*/  F2FP.SATFINITE.E5M2.F32.PACK_AB_MERGE_C R27, RZ, R27, RZ ;  /* 0x0000001bff1b723e */ /* 0x000fe400048060ff */
[----:B------:R-:W-:-:S03]  /*3060*/  IADD3.X R23, R23, UR9, R29, P2, !PT ;  /* 0x0000000917177c10 */ /* 0x000fc600097fe41d */
[----:B------:R2:W-:Y:S01]  /*3070*/  @!P3 STG.E.U8 desc[UR18][R12.64+0x1], R27 ;  /* 0x0000011b0c00b986 */ /* 0x0005e2000c101112 */
[----:B------:R-:W-:Y:S05]  /*3080*/  @P0 BRA `(.L_x_45) ;  /* 0x0000000000040947 */ /* 0x000fea0003800000 */
[----:B------:R4:W5:Y:S02]  /*3090*/  LDG.E.U8 R4, desc[UR18][R22.64] ;  /* 0x0000001216047981 */ /* 0x000964000c1e1100 */
.L_x_45:
[----:B------:R-:W-:Y:S05]  /*30a0*/  BSYNC B1 ;  /* 0x0000000000017941 */ /* 0x000fea0003800000 */
.L_x_44:
[----:B-----5:R-:W-:Y:S01]  /*30b0*/  LOP3.LUT R4, R4, 0xff, RZ, 0xc0, !PT ;  /* 0x000000ff04047812 */ /* 0x020fe200078ec0ff */
[----:B------:R-:W-:Y:S01]  /*30c0*/  BSSY B1, `(.L_x_46) ;  /* 0x000000b000017945 */ /* 0x000fe20003800000 */
[----:B------:R-:W-:Y:S02]  /*30d0*/  ISETP.LT.OR P1, PT, R24, 0x9, !P1 ;  /* 0x000000091800780c */ /* 0x000fe40004f21670 */
[----:B------:R-:W-:-:S05]  /*30e0*/  F2FP.F16.E5M2.UNPACK_B R4, R4 ;  /* 0x00000004ff04723e */ /* 0x000fca00020004ff */
[----:B------:R-:W-:-:S05]  /*30f0*/  HADD2.F32 R4, -RZ, R4.H0_H0 ;  /* 0x20000004ff047230 */ /* 0x000fca0000004100 */
[----:B------:R-:W-:-:S04]  /*3100*/  FMUL R4, R4, R11 ;  /* 0x0000000b04047220 */ /* 0x000fc80000400000 */
[----:B------:R-:W-:-:S05]  /*3110*/  FFMA R4, R83, R10, R4 ;  /* 0x0000000a53047223 */ /* 0x000fca0000000004 */
[----:B--2---:R-:W-:Y:S02]  /*3120*/  F2FP.SATFINITE.E5M2.F32.PACK_AB_MERGE_C R27, RZ, R4, RZ ;  /* 0x00000004ff1b723e */ /* 0x004fe400048060ff */
[----:B------:R-:W-:-:S03]  /*3130*/  PRMT R4, RZ, 0x7610, R4 ;  /* 0x00007610ff047816 */ /* 0x000fc60000000004 */
[----:B------:R2:W-:Y:S01]  /*3140*/  @!P0 STG.E.U8 desc[UR18][R2.64], R27 ;  /* 0x0000001b02008986 */ /* 0x0005e2000c101112 */
[----:B------:R-:W-:Y:S05]  /*3150*/  @P1 BRA `(.L_x_47) ;  /* 0x0000000000041947 */ /* 0x000fea0003800000 */
[----:B------:R0:W5:Y:S02]  /*3160*/  LDG.E.U8 R4, desc[UR18][R22.64+0x1] ;  /* 0x0000011216047981 */ /* 0x000164000c1e1100 */
.L_x_47:
[----:B------:R-:W-:Y:S05]  /*3170*/  BSYNC B1 ;  /* 0x0000000000017941 */ /* 0x000fea0003800000 */
.L_x_46:
[----:B-----5:R-:W-:Y:S01]  /*3180*/  LOP3.LUT R4, R4, 0xff, RZ, 0xc0, !PT ;  /* 0x000000ff04047812 */ /* 0x020fe200078ec0ff */
[----:B------:R-:W-:Y:S01]  /*3190*/  BSSY B1, `(.L_x_48) ;  /* 0x000000c000017945 */ /* 0x000fe20003800000 */
[----:B------:R-:W-:Y:S02]  /*31a0*/  ISETP.GE.AND P0, PT, R25, 0x9, PT ;  /* 0x000000091900780c */ /* 0x000fe40003f06270 */
[----:B------:R-:W-:Y:S02]  /*31b0*/  F2FP.F16.E5M2.UNPACK_B R4, R4 ;  /* 0x00000004ff04723e */ /* 0x000fe400020004ff */
[----:B------:R-:W-:-:S03]  /*31c0*/  ISETP.LT.OR P2, PT, R24, 0x1, !P0 ;  /* 0x000000011800780c */ /* 0x000fc60004741670 */
[----:B------:R-:W-:-:S05]  /*31d0*/  HADD2.F32 R4, -RZ, R4.H0_H0 ;  /* 0x20000004ff047230 */ /* 0x000fca0000004100 */
[----:B--2---:R-:W-:Y:S01]  /*31e0*/  FMUL R27, R4, R11 ;  /* 0x0000000b041b7220 */ /* 0x004fe20000400000 */
[----:B------:R-:W-:-:S03]  /*31f0*/  PRMT R4, RZ, 0x7610, R4 ;  /* 0x00007610ff047816 */ /* 0x000fc60000000004 */
[----:B------:R-:W-:-:S05]  /*3200*/  FFMA R27, R82, R10, R27 ;  /* 0x0000000a521b7223 */ /* 0x000fca000000001b */
[----:B------:R-:W-:-:S05]  /*3210*/  F2FP.SATFINITE.E5M2.F32.PACK_AB_MERGE_C R27, RZ, R27, RZ ;  /* 0x0000001bff1b723e */ /* 0x000fca00048060ff */
[----:B------:R2:W-:Y:S01]  /*3220*/  @!P1 STG.E.U8 desc[UR18][R2.64+0x1], R27 ;  /* 0x0000011b02009986 */ /* 0x0005e2000c101112 */
[----:B------:R-:W-:Y:S05]  /*3230*/  @P2 BRA `(.L_x_49) ;  /* 0x0000000000042947 */ /* 0x000fea0003800000 */
[----:B------:R0:W5:Y:S02]  /*3240*/  LDG.E.U8 R4, desc[UR18][R14.64+0x8] ;  /* 0x000008120e047981 */ /* 0x000164000c1e1100 */
.L_x_49:
[----:B------:R-:W-:Y:S05]  /*3250*/  BSYNC B1 ;  /* 0x0000000000017941 */ /* 0x000fea0003800000 */
.L_x_48:
[----:B-----5:R-:W-:Y:S01]  /*3260*/  LOP3.LUT R4, R4, 0xff, RZ, 0xc0, !PT ;  /* 0x000000ff04047812 */ /* 0x020fe200078ec0ff */
[----:B------:R-:W-:Y:S01]  /*3270*/  BSSY B1, `(.L_x_50) ;  /* 0x000000c000017945 */ /* 0x000fe20003800000 */
[----:B------:R-:W-:Y:S02]  /*3280*/  ISETP.GE.AND P1, PT, R25, 0xa, PT ;  /* 0x0000000a1900780c */ /* 0x000fe40003f26270 */
[----:B------:R-:W-:Y:S02]  /*3290*/  F2FP.F16.E5M2.UNPACK_B R4, R4 ;  /* 0x00000004ff04723e */ /* 0x000fe400020004ff */
[----:B------:R-:W-:-:S03]  /*32a0*/  ISETP.LT.OR P3, PT, R24, 0x1, !P1 ;  /* 0x000000011800780c */ /* 0x000fc60004f61670 */
        /* <DEDUP_REMOVED lines=8> */
.L_x_51:
[----:B------:R-:W-:Y:S05]  /*3330*/  BSYNC B1 ;  /* 0x0000000000017941 */ /* 0x000fea0003800000 */
.L_x_50:
[----:B-----5:R-:W-:Y:S01]  /*3340*/  LOP3.LUT R4, R4, 0xff, RZ, 0xc0, !PT ;  /* 0x000000ff04047812 */ /* 0x020fe200078ec0ff */
[----:B------:R-:W-:Y:S01]  /*3350*/  BSSY B1, `(.L_x_52) ;  /* 0x000000b000017945 */ /* 0x000fe20003800000 */
[----:B------:R-:W-:Y:S02]  /*3360*/  ISETP.LT.OR P0, PT, R24, 0x9, !P0 ;  /* 0x000000091800780c */ /* 0x000fe40004701670 */
[----:B------:R-:W-:-:S05]  /*3370*/  F2FP.F16.E5M2.UNPACK_B R4, R4 ;  /* 0x00000004ff04723e */ /* 0x000fca00020004ff */
        /* <DEDUP_REMOVED lines=8> */
.L_x_53:
[----:B------:R-:W-:Y:S05]  /*3400*/  BSYNC B1 ;  /* 0x0000000000017941 */ /* 0x000fea0003800000 */
.L_x_52:
        /* <DEDUP_REMOVED lines=12> */
.L_x_55:
[----:B------:R-:W-:Y:S05]  /*34d0*/  BSYNC B1 ;  /* 0x0000000000017941 */ /* 0x000fea0003800000 */
.L_x_54:
        /* <DEDUP_REMOVED lines=13> */
.L_x_57:
[----:B------:R-:W-:Y:S05]  /*35b0*/  BSYNC B1 ;  /* 0x0000000000017941 */ /* 0x000fea0003800000 */
.L_x_56:
        /* <DEDUP_REMOVED lines=13> */
.L_x_59:
[----:B------:R-:W-:Y:S05]  /*3690*/  BSYNC B1 ;  /* 0x0000000000017941 */ /* 0x000fea0003800000 */
.L_x_58:
        /* <DEDUP_REMOVED lines=12> */
.L_x_61:
[----:B------:R-:W-:Y:S05]  /*3760*/  BSYNC B1 ;  /* 0x0000000000017941 */ /* 0x000fea0003800000 */
.L_x_60:
        /* <DEDUP_REMOVED lines=12> */
.L_x_63:
[----:B------:R-:W-:Y:S05]  /*3830*/  BSYNC B1 ;  /* 0x0000000000017941 */ /* 0x000fea0003800000 */
.L_x_62:
        /* <DEDUP_REMOVED lines=13> */
.L_x_65:
[----:B------:R-:W-:Y:S05]  /*3910*/  BSYNC B1 ;  /* 0x0000000000017941 */ /* 0x000fea0003800000 */
.L_x_64:
        /* <DEDUP_REMOVED lines=13> */
.L_x_67:
[----:B------:R-:W-:Y:S05]  /*39f0*/  BSYNC B1 ;  /* 0x0000000000017941 */ /* 0x000fea0003800000 */
.L_x_66:
        /* <DEDUP_REMOVED lines=12> */
.L_x_69:
[----:B------:R-:W-:Y:S05]  /*3ac0*/  BSYNC B1 ;  /* 0x0000000000017941 */ /* 0x000fea0003800000 */
.L_x_68:
        /* <DEDUP_REMOVED lines=12> */
.L_x_71:
[----:B------:R-:W-:Y:S05]  /*3b90*/  BSYNC B1 ;  /* 0x0000000000017941 */ /* 0x000fea0003800000 */
.L_x_70:
        /* <DEDUP_REMOVED lines=13> */
.L_x_73:
[----:B------:R-:W-:Y:S05]  /*3c70*/  BSYNC B1 ;  /* 0x0000000000017941 */ /* 0x000fea0003800000 */
.L_x_72:
        /* <DEDUP_REMOVED lines=13> */
.L_x_75:
[----:B------:R-:W-:Y:S05]  /*3d50*/  BSYNC B1 ;  /* 0x0000000000017941 */ /* 0x000fea0003800000 */
.L_x_74:
        /* <DEDUP_REMOVED lines=12> */
.L_x_77:
[----:B------:R-:W-:Y:S05]  /*3e20*/  BSYNC B1 ;  /* 0x0000000000017941 */ /* 0x000fea0003800000 */
.L_x_76:
        /* <DEDUP_REMOVED lines=12> */
.L_x_79:
[----:B------:R-:W-:Y:S05]  /*3ef0*/  BSYNC B1 ;  /* 0x0000000000017941 */ /* 0x000fea0003800000 */
.L_x_78:
        /* <DEDUP_REMOVED lines=13> */
.L_x_81:
[----:B------:R-:W-:Y:S05]  /*3fd0*/  BSYNC B1 ;  /* 0x0000000000017941 */ /* 0x000fea0003800000 */
.L_x_80:
        /* <DEDUP_REMOVED lines=13> */
.L_x_83:
[----:B------:R-:W-:Y:S05]  /*40b0*/  BSYNC B1 ;  /* 0x0000000000017941 */ /* 0x000fea0003800000 */
.L_x_82:
        /* <DEDUP_REMOVED lines=12> */
.L_x_85:
[----:B------:R-:W-:Y:S05]  /*4180*/  BSYNC B1 ;  /* 0x0000000000017941 */ /* 0x000fea0003800000 */
.L_x_84:
        /* <DEDUP_REMOVED lines=12> */
.L_x_87:
[----:B------:R-:W-:Y:S05]  /*4250*/  BSYNC B1 ;  /* 0x0000000000017941 */ /* 0x000fea0003800000 */
.L_x_86:
        /* <DEDUP_REMOVED lines=13> */
.L_x_89:
[----:B------:R-:W-:Y:S05]  /*4330*/  BSYNC B1 ;  /* 0x0000000000017941 */ /* 0x000fea0003800000 */
.L_x_88:
        /* <DEDUP_REMOVED lines=13> */
.L_x_91:
[----:B------:R-:W-:Y:S05]  /*4410*/  BSYNC B1 ;  /* 0x0000000000017941 */ /* 0x000fea0003800000 */
.L_x_90:
        /* <DEDUP_REMOVED lines=12> */
.L_x_93:
[----:B------:R-:W-:Y:S05]  /*44e0*/  BSYNC B1 ;  /* 0x0000000000017941 */ /* 0x000fea0003800000 */
.L_x_92:
        /* <DEDUP_REMOVED lines=12> */
.L_x_95:
[----:B------:R-:W-:Y:S05]  /*45b0*/  BSYNC B1 ;  /* 0x0000000000017941 */ /* 0x000fea0003800000 */
.L_x_94:
        /* <DEDUP_REMOVED lines=13> */
.L_x_97:
[----:B------:R-:W-:Y:S05]  /*4690*/  BSYNC B1 ;  /* 0x0000000000017941 */ /* 0x000fea0003800000 */
.L_x_96:
        /* <DEDUP_REMOVED lines=8> */
[----:B------:R-:W-:Y:S02]  /*4720*/  F2FP.SATFINITE.E5M2.F32.PACK_AB_MERGE_C R25, RZ, R4, RZ ;  /* 0x00000004ff19723e */ /* 0x000fe400048060ff */
[----:B------:R-:W-:-:S03]  /*4730*/  PRMT R4, RZ, 0x7610, R4 ;  /* 0x00007610ff047816 */ /* 0x000fc60000000004 */
[----:B------:R0:W-:Y:S01]  /*4740*/  @!P2 STG.E.U8 desc[UR18][R12.64+0x38], R25 ;  /* 0x000038190c00a986 */ /* 0x0001e2000c101112 */
[----:B------:R-:W-:Y:S05]  /*4750*/  @P3 BRA `(.L_x_99) ;  /* 0x0000000000043947 */ /* 0x000fea0003800000 */
[----:B------:R0:W5:Y:S02]  /*4760*/  LDG.E.U8 R4, desc[UR18][R14.64+0x39] ;  /* 0x000039120e047981 */ /* 0x000164000c1e1100 */
.L_x_99:
[----:B------:R-:W-:Y:S05]  /*4770*/  BSYNC B1 ;  /* 0x0000000000017941 */ /* 0x000fea0003800000 */
.L_x_98:
[----:B-----5:R-:W-:Y:S01]  /*4780*/  LOP3.LUT R4, R4, 0xff, RZ, 0xc0, !PT ;  /* 0x000000ff04047812 */ /* 0x020fe200078ec0ff */
[----:B------:R-:W-:Y:S01]  /*4790*/  BSSY B1, `(.L_x_100) ;  /* 0x000000b000017945 */ /* 0x000fe20003800000 */
[----:B------:R-:W-:Y:S02]  /*47a0*/  ISETP.LT.OR P0, PT, R24, 0x9, !P0 ;  /* 0x000000091800780c */ /* 0x000fe40004701670 */
[----:B------:R-:W-:-:S05]  /*47b0*/  F2FP.F16.E5M2.UNPACK_B R4, R4 ;  /* 0x00000004ff04723e */ /* 0x000fca00020004ff */
[----:B------:R-:W-:-:S05]  /*47c0*/  HADD2.F32 R4, -RZ, R4.H0_H0 ;  /* 0x20000004ff047230 */ /* 0x000fca0000004100 */
[----:B01-3--:R-:W-:Y:S01]  /*47d0*/  FMUL R15, R4, R11 ;  /* 0x0000000b040f7220 */ /* 0x00bfe20000400000 */
[----:B------:R-:W-:-:S03]  /*47e0*/  PRMT R4, RZ, 0x7610, R4 ;  /* 0x00007610ff047816 */ /* 0x000fc60000000004 */
[----:B------:R-:W-:-:S05]  /*47f0*/  FFMA R15, R56, R10, R15 ;  /* 0x0000000a380f7223 */ /* 0x000fca000000000f */
[----:B------:R-:W-:-:S05]  /*4800*/  F2FP.SATFINITE.E5M2.F32.PACK_AB_MERGE_C R15, RZ, R15, RZ ;  /* 0x0000000fff0f723e */ /* 0x000fca00048060ff */
[----:B------:R0:W-:Y:S01]  /*4810*/  @!P3 STG.E.U8 desc[UR18][R12.64+0x39], R15 ;  /* 0x0000390f0c00b986 */ /* 0x0001e2000c101112 */
[----:B------:R-:W-:Y:S05]  /*4820*/  @P0 BRA `(.L_x_101) ;  /* 0x0000000000040947 */ /* 0x000fea0003800000 */
[----:B------:R1:W5:Y:S02]  /*4830*/  LDG.E.U8 R4, desc[UR18][R22.64+0x38] ;  /* 0x0000381216047981 */ /* 0x000364000c1e1100 */
.L_x_101:
[----:B------:R-:W-:Y:S05]  /*4840*/  BSYNC B1 ;  /* 0x0000000000017941 */ /* 0x000fea0003800000 */
.L_x_100:
[----:B-----5:R-:W-:Y:S01]  /*4850*/  LOP3.LUT R4, R4, 0xff, RZ, 0xc0, !PT ;  /* 0x000000ff04047812 */ /* 0x020fe200078ec0ff */
[----:B------:R-:W-:Y:S01]  /*4860*/  BSSY B1, `(.L_x_102) ;  /* 0x000000b000017945 */ /* 0x000fe20003800000 */
[----:B------:R-:W-:Y:S02]  /*4870*/  ISETP.LT.OR P1, PT, R24, 0x9, !P1 ;  /* 0x000000091800780c */ /* 0x000fe40004f21670 */
[----:B------:R-:W-:-:S05]  /*4880*/  F2FP.F16.E5M2.UNPACK_B R4, R4 ;  /* 0x00000004ff04723e */ /* 0x000fca00020004ff */
[----:B------:R-:W-:-:S05]  /*4890*/  HADD2.F32 R4, -RZ, R4.H0_H0 ;  /* 0x20000004ff047230 */ /* 0x000fca0000004100 */
[----:B------:R-:W-:-:S04]  /*48a0*/  FMUL R4, R4, R11 ;  /* 0x0000000b04047220 */ /* 0x000fc80000400000 */
[----:B------:R-:W-:-:S05]  /*48b0*/  FFMA R4, R21, R10, R4 ;  /* 0x0000000a15047223 */ /* 0x000fca0000000004 */
[----:B0-----:R-:W-:Y:S02]  /*48c0*/  F2FP.SATFINITE.E5M2.F32.PACK_AB_MERGE_C R13, RZ, R4, RZ ;  /* 0x00000004ff0d723e */ /* 0x001fe400048060ff */
[----:B------:R-:W-:-:S03]  /*48d0*/  PRMT R4, RZ, 0x7610, R4 ;  /* 0x00007610ff047816 */ /* 0x000fc60000000004 */
[----:B------:R0:W-:Y:S01]  /*48e0*/  @!P0 STG.E.U8 desc[UR18][R2.64+0x38], R13 ;  /* 0x0000380d02008986 */ /* 0x0001e2000c101112 */
[----:B------:R-:W-:Y:S05]  /*48f0*/  @P1 BRA `(.L_x_103) ;  /* 0x0000000000041947 */ /* 0x000fea0003800000 */
[----:B------:R3:W5:Y:S02]  /*4900*/  LDG.E.U8 R4, desc[UR18][R22.64+0x39] ;  /* 0x0000391216047981 */ /* 0x000764000c1e1100 */
.L_x_103:
[----:B------:R-:W-:Y:S05]  /*4910*/  BSYNC B1 ;  /* 0x0000000000017941 */ /* 0x000fea0003800000 */
.L_x_102:
[----:B------:R-:W-:Y:S05]  /*4920*/  @P1 BRA `(.L_x_104) ;  /* 0x0000000800601947 */ /* 0x000fea0003800000 */
[----:B-----5:R-:W-:-:S04]  /*4930*/  LOP3.LUT R4, R4, 0xff, RZ, 0xc0, !PT ;  /* 0x000000ff04047812 */ /* 0x020fc800078ec0ff */
[----:B------:R-:W-:-:S05]  /*4940*/  F2FP.F16.E5M2.UNPACK_B R4, R4 ;  /* 0x00000004ff04723e */ /* 0x000fca00020004ff */
[----:B------:R-:W-:-:S05]  /*4950*/  HADD2.F32 R4, -RZ, R4.H0_H0 ;  /* 0x20000004ff047230 */ /* 0x000fca0000004100 */
[----:B0-----:R-:W-:-:S04]  /*4960*/  FMUL R13, R4, R11 ;  /* 0x0000000b040d7220 */ /* 0x001fc80000400000 */
[----:B------:R-:W-:-:S05]  /*4970*/  FFMA R13, R20, R10, R13 ;  /* 0x0000000a140d7223 */ /* 0x000fca000000000d */
[----:B------:R-:W-:-:S05]  /*4980*/  F2FP.SATFINITE.E5M2.F32.PACK_AB_MERGE_C R13, RZ, R13, RZ ;  /* 0x0000000dff0d723e */ /* 0x000fca00048060ff */
[----:B------:R0:W-:Y:S01]  /*4990*/  STG.E.U8 desc[UR18][R2.64+0x39], R13 ;  /* 0x0000390d02007986 */ /* 0x0001e2000c101112 */
[----:B------:R-:W-:Y:S05]  /*49a0*/  BRA `(.L_x_104) ;  /* 0x0000000800407947 */ /* 0x000fea0003800000 */
.L_x_39:
[----:B------:R-:W-:Y:S01]  /*49b0*/  ISETP.GE.AND P0, PT, R25, 0x1, PT ;  /* 0x000000011900780c */ /* 0x000fe20003f06270 */
[-C--:B--2---:R-:W-:Y:S01]  /*49c0*/  FMUL R85, R85, R10.reuse ;  /* 0x0000000a55557220 */ /* 0x084fe20000400000 */
[----:B------:R-:W-:Y:S01]  /*49d0*/  ISETP.GE.AND P1, PT, R25, 0x2, PT ;  /* 0x000000021900780c */ /* 0x000fe20003f26270 */
[-C--:B------:R-:W-:Y:S01]  /*49e0*/  FMUL R84, R84, R10.reuse ;  /* 0x0000000a54547220 */ /* 0x080fe20000400000 */
[C---:B------:R-:W-:Y:S01]  /*49f0*/  ISETP.LT.OR P2, PT, R24.reuse, 0x1, !P0 ;  /* 0x000000011800780c */ /* 0x040fe20004741670 */
[-C--:B------:R-:W-:Y:S01]  /*4a00*/  FMUL R83, R83, R10.reuse ;  /* 0x0000000a53537220 */ /* 0x080fe20000400000 */
[----:B------:R-:W-:Y:S01]  /*4a10*/  ISETP.LT.OR P3, PT, R24, 0x1, !P1 ;  /* 0x000000011800780c */ /* 0x000fe20004f61670 */
[-C--:B------:R-:W-:Y:S01]  /*4a20*/  FMUL R82, R82, R10.reuse ;  /* 0x0000000a52527220 */ /* 0x080fe20000400000 */
[----:B------:R-:W-:Y:S01]  /*4a30*/  ISETP.LT.OR P0, PT, R24, 0x9, !P0 ;  /* 0x000000091800780c */ /* 0x000fe20004701670 */
[-C--:B------:R-:W-:Y:S01]  /*4a40*/  FMUL R81, R81, R10.reuse ;  /* 0x0000000a51517220 */ /* 0x080fe20000400000 */
[----:B------:R-:W-:Y:S01]  /*4a50*/  F2FP.SATFINITE.E5M2.F32.PACK_AB_MERGE_C R85, RZ, R85, RZ ;  /* 0x00000055ff55723e */ /* 0x000fe200048060ff */
[----:B------:R-:W-:Y:S01]  /*4a60*/  FMUL R80, R80, R10 ;  /* 0x0000000a50507220 */ /* 0x000fe20000400000 */
[----:B------:R-:W-:Y:S01]  /*4a70*/  F2FP.SATFINITE.E5M2.F32.PACK_AB_MERGE_C R15, RZ, R84, RZ ;  /* 0x00000054ff0f723e */ /* 0x000fe200048060ff */
[-C--:B------:R-:W-:Y:S01]  /*4a80*/  FMUL R78, R78, R10.reuse ;  /* 0x0000000a4e4e7220 */ /* 0x080fe20000400000 */
[----:B------:R-:W-:Y:S01]  /*4a90*/  F2FP.SATFINITE.E5M2.F32.PACK_AB_MERGE_C R83, RZ, R83, RZ ;  /* 0x00000053ff53723e */ /* 0x000fe200048060ff */
[-C--:B------:R-:W-:Y:S01]  /*4aa0*/  FMUL R79, R79, R10.reuse ;  /* 0x0000000a4f4f7220 */ /* 0x080fe20000400000 */
[----:B------:R-:W-:Y:S01]  /*4ab0*/  F2FP.SATFINITE.E5M2.F32.PACK_AB_MERGE_C R81, RZ, R81, RZ ;  /* 0x00000051ff51723e */ /* 0x000fe200048060ff */
[----:B------:R-:W-:Y:S01]  /*4ac0*/  @!P2 STG.E.U8 desc[UR18][R12.64], R85 ;  /* 0x000000550c00a986 */ /* 0x000fe2000c101112 */
[C---:B------:R-:W-:Y:S01]  /*4ad0*/  ISETP.GE.AND P2, PT, R25.reuse, 0x9, PT ;  /* 0x000000091900780c */ /* 0x040fe20003f46270 */
[----:B------:R-:W-:Y:S01]  /*4ae0*/  FMUL R76, R76, R10 ;  /* 0x0000000a4c4c7220 */ /* 0x000fe20000400000 */
[----:B------:R-:W-:Y:S01]  /*4af0*/  F2FP.SATFINITE.E5M2.F32.PACK_AB_MERGE_C R23, RZ, R80, RZ ;  /* 0x00000050ff17723e */ /* 0x000fe200048060ff */
[----:B------:R1:W-:Y:S01]  /*4b00*/  @!P3 STG.E.U8 desc[UR18][R12.64+0x1], R15 ;  /* 0x0000010f0c00b986 */ /* 0x0003e2000c101112 */
[----:B------:R-:W-:Y:S01]  /*4b10*/  ISETP.GE.AND P3, PT, R25, 0xa, PT ;  /* 0x0000000a1900780c */ /* 0x000fe20003f66270 */
[-C--:B------:R-:W-:Y:S01]  /*4b20*/  FMUL R77, R77, R10.reuse ;  /* 0x0000000a4d4d7220 */ /* 0x080fe20000400000 */
[C---:B------:R-:W-:Y:S01]  /*4b30*/  ISETP.LT.OR P4, PT, R24.reuse, 0x1, !P2 ;  /* 0x000000011800780c */ /* 0x040fe20005781670 */
[----:B------:R-:W-:Y:S01]  /*4b40*/  @!P0 STG.E.U8 desc[UR18][R2.64], R83 ;  /* 0x0000005302008986 */ /* 0x000fe2000c101112 */
[C---:B------:R-:W-:Y:S01]  /*4b50*/  ISETP.LT.OR P0, PT, R24.reuse, 0x9, !P1 ;  /* 0x000000091800780c */ /* 0x040fe20004f01670 */
[-C--:B------:R-:W-:Y:S01]  /*4b60*/  FMUL R75, R75, R10.reuse ;  /* 0x0000000a4b4b7220 */ /* 0x080fe20000400000 */
[----:B------:R-:W-:Y:S01]  /*4b70*/  ISETP.LT.OR P5, PT, R24, 0x1, !P3 ;  /* 0x000000011800780c */ /* 0x000fe20005fa1670 */
[-C--:B------:R-:W-:Y:S01]  /*4b80*/  FMUL R74, R74, R10.reuse ;  /* 0x0000000a4a4a7220 */ /* 0x080fe20000400000 */
[C---:B------:R-:W-:Y:S01]  /*4b90*/  ISETP.LT.OR P1, PT, R24.reuse, 0x9, !P2 ;  /* 0x000000091800780c */ /* 0x040fe20005721670 */
[-C--:B------:R-:W-:Y:S01]  /*4ba0*/  FMUL R73, R73, R10.reuse ;  /* 0x0000000a49497220 */ /* 0x080fe20000400000 */
[----:B------:R-:W-:Y:S01]  /*4bb0*/  ISETP.LT.OR P2, PT, R24, 0x9, !P3 ;  /* 0x000000091800780c */ /* 0x000fe20005f41670 */
[----:B------:R-:W-:Y:S01]  /*4bc0*/  FMUL R72, R72, R10 ;  /* 0x0000000a48487220 */ /* 0x000fe20000400000 */
[----:B-1----:R-:W-:Y:S01]  /*4bd0*/  F2FP.SATFINITE.E5M2.F32.PACK_AB_MERGE_C R15, RZ, R82, RZ ;  /* 0x00000052ff0f723e */ /* 0x002fe200048060ff */
[----:B------:R-:W-:Y:S01]  /*4be0*/  FMUL R71, R71, R10 ;  /* 0x0000000a47477220 */ /* 0x000fe20000400000 */
[----:B------:R-:W-:Y:S01]  /*4bf0*/  F2FP.SATFINITE.E5M2.F32.PACK_AB_MERGE_C R27, RZ, R78, RZ ;  /* 0x0000004eff1b723e */ /* 0x000fe200048060ff */
[-C--:B------:R-:W-:Y:S01]  /*4c00*/  FMUL R70, R70, R10.reuse ;  /* 0x0000000a46467220 */ /* 0x080fe20000400000 */
[----:B------:R-:W-:Y:S01]  /*4c10*/  F2FP.SATFINITE.E5M2.F32.PACK_AB_MERGE_C R79, RZ, R79, RZ ;  /* 0x0000004fff4f723e */ /* 0x000fe200048060ff */
[----:B------:R1:W-:Y:S01]  /*4c20*/  @!P0 STG.E.U8 desc[UR18][R2.64+0x1], R15 ;  /* 0x0000010f02008986 */ /* 0x0003e2000c101112 */
[----:B------:R-:W-:Y:S01]  /*4c30*/  ISETP.GE.AND P0, PT, R25, 0x19, PT ;  /* 0x000000191900780c */ /* 0x000fe20003f06270 */
[-C--:B------:R-:W-:Y:S01]  /*4c40*/  FMUL R69, R69, R10.reuse ;  /* 0x0000000a45457220 */ /* 0x080fe20000400000 */
[----:B------:R-:W-:Y:S01]  /*4c50*/  F2FP.SATFINITE.E5M2.F32.PACK_AB_MERGE_C R77, RZ, R77, RZ ;  /* 0x0000004dff4d723e */ /* 0x000fe200048060ff */
[----:B------:R-:W-:Y:S01]  /*4c60*/  @!P4 STG.E.U8 desc[UR18][R12.64+0x8], R81 ;  /* 0x000008510c00c986 */ /* 0x000fe2000c101112 */
[----:B------:R-:W-:Y:S01]  /*4c70*/  F2FP.SATFINITE.E5M2.F32.PACK_AB_MERGE_C R75, RZ, R75, RZ ;  /* 0x0000004bff4b723e */ /* 0x000fe200048060ff */
[-C--:B------:R-:W-:Y:S01]  /*4c80*/  FMUL R68, R68, R10.reuse ;  /* 0x0000000a44447220 */ /* 0x080fe20000400000 */
[----:B------:R-:W-:Y:S01]  /*4c90*/  F2FP.SATFINITE.E5M2.F32.PACK_AB_MERGE_C R73, RZ, R73, RZ ;  /* 0x00000049ff49723e */ /* 0x000fe200048060ff */
[----:B------:R2:W-:Y:S01]  /*4ca0*/  @!P5 STG.E.U8 desc[UR18][R12.64+0x9], R23 ;  /* 0x000009170c00d986 */ /* 0x0005e2000c101112 */
[----:B------:R-:W-:Y:S01]  /*4cb0*/  ISETP.LT.OR P5, PT, R24, 0x1, !P0 ;  /* 0x000000011800780c */ /* 0x000fe200047a1670 */
[-C--:B------:R-:W-:Y:S01]  /*4cc0*/  FMUL R66, R66, R10.reuse ;  /* 0x0000000a42427220 */ /* 0x080fe20000400000 */
[C---:B------:R-:W-:Y:S01]  /*4cd0*/  ISETP.LT.OR P0, PT, R24.reuse, 0x9, !P0 ;  /* 0x000000091800780c */ /* 0x040fe20004701670 */
[----:B------:R3:W-:Y:S01]  /*4ce0*/  @!P2 STG.E.U8 desc[UR18][R2.64+0x9], R27 ;  /* 0x0000091b0200a986 */ /* 0x0007e2000c101112 */
[----:B------:R-:W-:Y:S01]  /*4cf0*/  ISETP.GE.AND P2, PT, R25, 0x12, PT ;  /* 0x000000121900780c */ /* 0x000fe20003f46270 */
[----:B------:R-:W-:Y:S01]  /*4d00*/  FMUL R67, R67, R10 ;  /* 0x0000000a43437220 */ /* 0x000fe20000400000 */
[----:B-1----:R-:W-:Y:S01]  /*4d10*/  F2FP.SATFINITE.E5M2.F32.PACK_AB_MERGE_C R15, RZ, R76, RZ ;  /* 0x0000004cff0f723e */ /* 0x002fe200048060ff */
[----:B------:R-:W-:Y:S01]  /*4d20*/  @!P1 STG.E.U8 desc[UR18][R2.64+0x8], R79 ;  /* 0x0000084f02009986 */ /* 0x000fe2000c101112 */
[----:B------:R-:W-:Y:S01]  /*4d30*/  ISETP.GE.AND P1, PT, R25, 0x11, PT ;  /* 0x000000111900780c */ /* 0x000fe20003f26270 */
[-C--:B------:R-:W-:Y:S01]  /*4d40*/  FMUL R65, R65, R10.reuse ;  /* 0x0000000a41417220 */ /* 0x080fe20000400000 */
[----:B------:R-:W-:Y:S01]  /*4d50*/  ISETP.LT.OR P3, PT, R24, 0x1, !P2 ;  /* 0x000000011800780c */ /* 0x000fe20005761670 */
[-C--:B------:R-:W-:Y:S01]  /*4d60*/  FMUL R64, R64, R10.reuse ;  /* 0x0000000a40407220 */ /* 0x080fe20000400000 */
[C---:B------:R-:W-:Y:S01]  /*4d70*/  ISETP.LT.OR P4, PT, R24.reuse, 0x1, !P1 ;  /* 0x000000011800780c */ /* 0x040fe20004f81670 */
[-C--:B------:R-:W-:Y:S01]  /*4d80*/  FMUL R63, R63, R10.reuse ;  /* 0x0000000a3f3f7220 */ /* 0x080fe20000400000 */
[----:B------:R-:W-:Y:S01]  /*4d90*/  ISETP.LT.OR P1, PT, R24, 0x9, !P1 ;  /* 0x000000091800780c */ /* 0x000fe20004f21670 */
[-C--:B------:R-:W-:Y:S01]  /*4da0*/  FMUL R62, R62, R10.reuse ;  /* 0x0000000a3e3e7220 */ /* 0x080fe20000400000 */
[----:B------:R-:W-:Y:S01]  /*4db0*/  ISETP.LT.OR P2, PT, R24, 0x9, !P2 ;  /* 0x000000091800780c */ /* 0x000fe20005741670 */
[----:B------:R-:W-:Y:S01]  /*4dc0*/  FMUL R61, R61, R10 ;  /* 0x0000000a3d3d7220 */ /* 0x000fe20000400000 */
[----:B--2---:R-:W-:Y:S01]  /*4dd0*/  F2FP.SATFINITE.E5M2.F32.PACK_AB_MERGE_C R23, RZ, R74, RZ ;  /* 0x0000004aff17723e */ /* 0x004fe200048060ff */
[-C--:B------:R-:W-:Y:S01]  /*4de0*/  FMUL R60, R60, R10.reuse ;  /* 0x0000000a3c3c7220 */ /* 0x080fe20000400000 */
[----:B------:R-:W-:Y:S01]  /*4df0*/  F2FP.SATFINITE.E5M2.F32.PACK_AB_MERGE_C R71, RZ, R71, RZ ;  /* 0x00000047ff47723e */ /* 0x000fe200048060ff */
[-C--:B------:R-:W-:Y:S01]  /*4e00*/  FMUL R59, R59, R10.reuse ;  /* 0x0000000a3b3b7220 */ /* 0x080fe20000400000 */
[----:B------:R-:W-:Y:S01]  /*4e10*/  F2FP.SATFINITE.E5M2.F32.PACK_AB_MERGE_C R69, RZ, R69, RZ ;  /* 0x00000045ff45723e */ /* 0x000fe200048060ff */
[----:B------:R1:W-:Y:S01]  /*4e20*/  @!P3 STG.E.U8 desc[UR18][R12.64+0x11], R15 ;  /* 0x0000110f0c00b986 */ /* 0x0003e2000c101112 */
[----:B------:R-:W-:Y:S01]  /*4e30*/  ISETP.GE.AND P3, PT, R25, 0x1a, PT ;  /* 0x0000001a1900780c */ /* 0x000fe20003f66270 */
[----:B------:R-:W-:Y:S01]  /*4e40*/  FMUL R58, R58, R10 ;  /* 0x0000000a3a3a7220 */ /* 0x000fe20000400000 */
[----:B---3--:R-:W-:Y:S01]  /*4e50*/  F2FP.SATFINITE.E5M2.F32.PACK_AB_MERGE_C R27, RZ, R68, RZ ;  /* 0x00000044ff1b723e */ /* 0x008fe200048060ff */
[----:B------:R-:W-:Y:S01]  /*4e60*/  @!P4 STG.E.U8 desc[UR18][R12.64+0x10], R77 ;  /* 0x0000104d0c00c986 */ /* 0x000fe2000c101112 */
[C---:B------:R-:W-:Y:S01]  /*4e70*/  ISETP.LT.OR P4, PT, R24.reuse, 0x1, !P3 ;  /* 0x000000011800780c */ /* 0x040fe20005f81670 */
[-C--:B------:R-:W-:Y:S01]  /*4e80*/  FMUL R57, R57, R10.reuse ;  /* 0x0000000a39397220 */ /* 0x080fe20000400000 */
[----:B------:R-:W-:Y:S01]  /*4e90*/  ISETP.LT.OR P3, PT, R24, 0x9, !P3 ;  /* 0x000000091800780c */ /* 0x000fe20005f61670 */
[----:B------:R-:W-:Y:S01]  /*4ea0*/  @!P1 STG.E.U8 desc[UR18][R2.64+0x10], R75 ;  /* 0x0000104b02009986 */ /* 0x000fe2000c101112 */
[C---:B------:R-:W-:Y:S01]  /*4eb0*/  ISETP.GE.AND P1, PT, R25.reuse, 0x22, PT ;  /* 0x000000221900780c */ /* 0x040fe20003f26270 */
[-C--:B------:R-:W-:Y:S01]  /*4ec0*/  FMUL R56, R56, R10.reuse ;  /* 0x0000000a38387220 */ /* 0x080fe20000400000 */
[----:B------:R-:W-:Y:S01]  /*4ed0*/  F2FP.SATFINITE.E5M2.F32.PACK_AB_MERGE_C R67, RZ, R67, RZ ;  /* 0x00000043ff43723e */ /* 0x000fe200048060ff */
[----:B------:R2:W-:Y:S01]  /*4ee0*/  @!P2 STG.E.U8 desc[UR18][R2.64+0x11], R23 ;  /* 0x000011170200a986 */ /* 0x0005e2000c101112 */
[----:B------:R-:W-:Y:S01]  /*4ef0*/  ISETP.GE.AND P2, PT, R25, 0x21, PT ;  /* 0x000000211900780c */ /* 0x000fe20003f46270 */
[----:B------:R-:W-:Y:S01]  /*4f00*/  FMUL R21, R21, R10 ;  /* 0x0000000a15157220 */ /* 0x000fe20000400000 */
[----:B-1----:R-:W-:Y:S01]  /*4f10*/  F2FP.SATFINITE.E5M2.F32.PACK_AB_MERGE_C R15, RZ, R72, RZ ;  /* 0x00000048ff0f723e */ /* 0x002fe200048060ff */
[----:B------:R-:W-:Y:S01]  /*4f20*/  @!P5 STG.E.U8 desc[UR18][R12.64+0x18], R73 ;  /* 0x000018490c00d986 */ /* 0x000fe2000c101112 */
[----:B------:R-:W-:Y:S01]  /*4f30*/  ISETP.LT.OR P6, PT, R24, 0x1, !P2 ;  /* 0x000000011800780c */ /* 0x000fe200057c1670 */
[----:B------:R-:W-:Y:S01]  /*4f40*/  FMUL R20, R20, R10 ;  /* 0x0000000a14147220 */ /* 0x000fe20000400000 */
[C---:B------:R-:W-:Y:S01]  /*4f50*/  ISETP.LT.OR P5, PT, R24.reuse, 0x1, !P1 ;  /* 0x000000011800780c */ /* 0x040fe20004fa1670 */
[----:B------:R1:W-:Y:S01]  /*4f60*/  @!P4 STG.E.U8 desc[UR18][R12.64+0x19], R15 ;  /* 0x0000190f0c00c986 */ /* 0x0003e2000c101112 */
[----:B------:R-:W-:-:S02]  /*4f70*/  ISETP.LT.OR P1, PT, R24, 0x9, !P1 ;  /* 0x000000091800780c */ /* 0x000fc40004f21670 */
[C---:B------:R-:W-:Y:S01]  /*4f80*/  ISETP.LT.OR P2, PT, R24.reuse, 0x9, !P2 ;  /* 0x000000091800780c */ /* 0x040fe20005741670 */
[----:B------:R-:W-:Y:S01]  /*4f90*/  @!P0 STG.E.U8 desc[UR18][R2.64+0x18], R71 ;  /* 0x0000184702008986 */ /* 0x000fe2000c101112 */
[----:B--2---:R-:W-:Y:S02]  /*4fa0*/  F2FP.SATFINITE.E5M2.F32.PACK_AB_MERGE_C R23, RZ, R70, RZ ;  /* 0x00000046ff17723e */ /* 0x004fe400048060ff */
[C---:B------:R-:W-:Y:S02]  /*4fb0*/  ISETP.GE.AND P0, PT, R25.reuse, 0x29, PT ;  /* 0x000000291900780c */ /* 0x040fe40003f06270 */
[----:B------:R-:W-:Y:S01]  /*4fc0*/  F2FP.SATFINITE.E5M2.F32.PACK_AB_MERGE_C R65, RZ, R65, RZ ;  /* 0x00000041ff41723e */ /* 0x000fe200048060ff */
[----:B------:R2:W-:Y:S01]  /*4fd0*/  @!P3 STG.E.U8 desc[UR18][R2.64+0x19], R23 ;  /* 0x000019170200b986 */ /* 0x0005e2000c101112 */
[----:B------:R-:W-:Y:S02]  /*4fe0*/  ISETP.GE.AND P3, PT, R25, 0x2a, PT ;  /* 0x0000002a1900780c */ /* 0x000fe40003f66270 */
[----:B-1----:R-:W-:Y:S01]  /*4ff0*/  F2FP.SATFINITE.E5M2.F32.PACK_AB_MERGE_C R15, RZ, R66, RZ ;  /* 0x00000042ff0f723e */ /* 0x002fe200048060ff */
[----:B------:R-:W-:Y:S01]  /*5000*/  @!P6 STG.E.U8 desc[UR18][R12.64+0x20], R69 ;  /* 0x000020450c00e986 */ /* 0x000fe2000c101112 */
[----:B------:R-:W-:-:S02]  /*5010*/  ISETP.LT.OR P4, PT, R24, 0x1, !P0 ;  /* 0x000000011800780c */ /* 0x000fc40004781670 */
[C---:B------:R-:W-:Y:S01]  /*5020*/  ISETP.LT.OR P0, PT, R24.reuse, 0x9, !P0 ;  /* 0x000000091800780c */ /* 0x040fe20004701670 */
[----:B------:R-:W-:Y:S01]  /*5030*/  @!P5 STG.E.U8 desc[UR18][R12.64+0x21], R27 ;  /* 0x0000211b0c00d986 */ /* 0x000fe2000c101112 */
[C---:B------:R-:W-:Y:S02]  /*5040*/  ISETP.LT.OR P5, PT, R24.reuse, 0x1, !P3 ;  /* 0x000000011800780c */ /* 0x040fe40005fa1670 */
[C---:B------:R-:W-:Y:S01]  /*5050*/  ISETP.LT.OR P3, PT, R24.reuse, 0x9, !P3 ;  /* 0x000000091800780c */ /* 0x040fe20005f61670 */
[----:B------:R1:W-:Y:S01]  /*5060*/  @!P1 STG.E.U8 desc[UR18][R2.64+0x21], R15 ;  /* 0x0000210f02009986 */ /* 0x0003e2000c101112 */
[----:B------:R-:W-:Y:S02]  /*5070*/  ISETP.GE.AND P1, PT, R25, 0x31, PT ;  /* 0x000000311900780c */ /* 0x000fe40003f26270 */
[----:B--2---:R-:W-:Y:S01]  /*5080*/  F2FP.SATFINITE.E5M2.F32.PACK_AB_MERGE_C R23, RZ, R64, RZ ;  /* 0x00000040ff17723e */ /* 0x004fe200048060ff */
[----:B------:R-:W-:Y:S01]  /*5090*/  @!P2 STG.E.U8 desc[UR18][R2.64+0x20], R67 ;  /* 0x000020430200a986 */ /* 0x000fe2000c101112 */
[----:B------:R-:W-:-:S02]  /*50a0*/  ISETP.LT.OR P6, PT, R24, 0x1, !P1 ;  /* 0x000000011800780c */ /* 0x000fc40004fc1670 */
[----:B------:R-:W-:Y:S01]  /*50b0*/  F2FP.SATFINITE.E5M2.F32.PACK_AB_MERGE_C R63, RZ, R63, RZ ;  /* 0x0000003fff3f723e */ /* 0x000fe200048060ff */
[----:B------:R-:W-:Y:S01]  /*50c0*/  @!P4 STG.E.U8 desc[UR18][R12.64+0x28], R65 ;  /* 0x000028410c00c986 */ /* 0x000fe2000c101112 */
[C---:B------:R-:W-:Y:S02]  /*50d0*/  ISETP.GE.AND P4, PT, R25.reuse, 0x32, PT ;  /* 0x000000321900780c */ /* 0x040fe40003f86270 */
[----:B------:R-:W-:Y:S01]  /*50e0*/  F2FP.SATFINITE.E5M2.F32.PACK_AB_MERGE_C R61, RZ, R61, RZ ;  /* 0x0000003dff3d723e */ /* 0x000fe200048060ff */
[----:B------:R2:W-:Y:S01]  /*50f0*/  @!P5 STG.E.U8 desc[UR18][R12.64+0x29], R23 ;  /* 0x000029170c00d986 */ /* 0x0005e2000c101112 */
[----:B-1----:R-:W-:Y:S02]  /*5100*/  F2FP.SATFINITE.E5M2.F32.PACK_AB_MERGE_C R15, RZ, R62, RZ ;  /* 0x0000003eff0f723e */ /* 0x002fe400048060ff */
[----:B------:R-:W-:Y:S01]  /*5110*/  ISETP.LT.OR P5, PT, R24, 0x1, !P4 ;  /* 0x000000011800780c */ /* 0x000fe200067a1670 */
[----:B------:R-:W-:Y:S01]  /*5120*/  @!P0 STG.E.U8 desc[UR18][R2.64+0x28], R63 ;  /* 0x0000283f02008986 */ /* 0x000fe2000c101112 */
[----:B------:R-:W-:-:S02]  /*5130*/  ISETP.GE.AND P2, PT, R25, 0x39, PT ;  /* 0x000000391900780c */ /* 0x000fc40003f46270 */
[----:B------:R-:W-:Y:S01]  /*5140*/  ISETP.GE.AND P0, PT, R25, 0x3a, PT ;  /* 0x0000003a1900780c */ /* 0x000fe20003f06270 */
[----:B------:R1:W-:Y:S01]  /*5150*/  @!P3 STG.E.U8 desc[UR18][R2.64+0x29], R15 ;  /* 0x0000290f0200b986 */ /* 0x0003e2000c101112 */
[C---:B------:R-:W-:Y:S02]  /*5160*/  ISETP.LT.OR P1, PT, R24.reuse, 0x9, !P1 ;  /* 0x000000091800780c */ /* 0x040fe40004f21670 */
[C---:B------:R-:W-:Y:S01]  /*5170*/  ISETP.LT.OR P4, PT, R24.reuse, 0x9, !P4 ;  /* 0x000000091800780c */ /* 0x040fe20006781670 */
[----:B------:R-:W-:Y:S01]  /*5180*/  @!P6 STG.E.U8 desc[UR18][R12.64+0x30], R61 ;  /* 0x0000303d0c00e986 */ /* 0x000fe2000c101112 */
[C---:B------:R-:W-:Y:S02]  /*5190*/  ISETP.LT.OR P3, PT, R24.reuse, 0x1, !P2 ;  /* 0x000000011800780c */ /* 0x040fe40005761670 */
[C---:B------:R-:W-:Y:S02]  /*51a0*/  ISETP.LT.OR P6, PT, R24.reuse, 0x1, !P0 ;  /* 0x000000011800780c */ /* 0x040fe400047c1670 */
[----:B------:R-:W-:-:S02]  /*51b0*/  ISETP.LT.OR P2, PT, R24, 0x9, !P2 ;  /* 0x000000091800780c */ /* 0x000fc40005741670 */
[----:B------:R-:W-:Y:S02]  /*51c0*/  ISETP.LT.OR P0, PT, R24, 0x9, !P0 ;  /* 0x000000091800780c */ /* 0x000fe40004701670 */
[----:B--2---:R-:W-:Y:S02]  /*51d0*/  F2FP.SATFINITE.E5M2.F32.PACK_AB_MERGE_C R23, RZ, R60, RZ ;  /* 0x0000003cff17723e */ /* 0x004fe400048060ff */
[----:B------:R-:W-:Y:S02]  /*51e0*/  F2FP.SATFINITE.E5M2.F32.PACK_AB_MERGE_C R59, RZ, R59, RZ ;  /* 0x0000003bff3b723e */ /* 0x000fe400048060ff */
[----:B-1----:R-:W-:Y:S01]  /*51f0*/  F2FP.SATFINITE.E5M2.F32.PACK_AB_MERGE_C R15, RZ, R58, RZ ;  /* 0x0000003aff0f723e */ /* 0x002fe200048060ff */
[----:B------:R1:W-:Y:S01]  /*5200*/  @!P5 STG.E.U8 desc[UR18][R12.64+0x31], R23 ;  /* 0x000031170c00d986 */ /* 0x0003e2000c101112 */
[----:B------:R-:W-:Y:S02]  /*5210*/  F2FP.SATFINITE.E5M2.F32.PACK_AB_MERGE_C R57, RZ, R57, RZ ;  /* 0x00000039ff39723e */ /* 0x000fe400048060ff */
[----:B------:R-:W-:Y:S01]  /*5220*/  F2FP.SATFINITE.E5M2.F32.PACK_AB_MERGE_C R25, RZ, R56, RZ ;  /* 0x00000038ff19723e */ /* 0x000fe200048060ff */
[----:B------:R2:W-:Y:S01]  /*5230*/  @!P1 STG.E.U8 desc[UR18][R2.64+0x30], R59 ;  /* 0x0000303b02009986 */ /* 0x0005e2000c101112 */
[----:B------:R-:W-:-:S03]  /*5240*/  F2FP.SATFINITE.E5M2.F32.PACK_AB_MERGE_C R21, RZ, R21, RZ ;  /* 0x00000015ff15723e */ /* 0x000fc600048060ff */
[----:B------:R2:W-:Y:S01]  /*5250*/  @!P4 STG.E.U8 desc[UR18][R2.64+0x31], R15 ;  /* 0x0000310f0200c986 */ /* 0x0005e2000c101112 */
[----:B-1----:R-:W-:-:S03]  /*5260*/  F2FP.SATFINITE.E5M2.F32.PACK_AB_MERGE_C R23, RZ, R20, RZ ;  /* 0x00000014ff17723e */ /* 0x002fc600048060ff */
[----:B------:R2:W-:Y:S04]  /*5270*/  @!P3 STG.E.U8 desc[UR18][R12.64+0x38], R57 ;  /* 0x000038390c00b986 */ /* 0x0005e8000c101112 */
[----:B------:R2:W-:Y:S04]  /*5280*/  @!P6 STG.E.U8 desc[UR18][R12.64+0x39], R25 ;  /* 0x000039190c00e986 */ /* 0x0005e8000c101112 */
[----:B------:R2:W-:Y:S04]  /*5290*/  @!P2 STG.E.U8 desc[UR18][R2.64+0x38], R21 ;  /* 0x000038150200a986 */ /* 0x0005e8000c101112 */
[----:B------:R2:W-:Y:S02]  /*52a0*/  @!P0 STG.E.U8 desc[UR18][R2.64+0x39], R23 ;  /* 0x0000391702008986 */ /* 0x0005e4000c101112 */
.L_x_104:
[----:B------:R-:W-:Y:S05]  /*52b0*/  BSYNC B0 ;  /* 0x0000000000007941 */ /* 0x000fea0003800000 */
.L_x_38:
[----:B0-2---:R-:W-:Y:S01]  /*52c0*/  IMAD.U32 R2, RZ, RZ, UR16 ;  /* 0x00000010ff027e24 */ /* 0x005fe2000f8e00ff */
[----:B------:R-:W-:Y:S01]  /*52d0*/  ULDC.64 UR4, c[0x0][0x650] ;  /* 0x0001940000047ab9 */ /* 0x000fe20000000a00 */
[----:B------:R-:W-:Y:S01]  /*52e0*/  IMAD.U32 R3, RZ, RZ, UR17 ;  /* 0x00000011ff037e24 */ /* 0x000fe2000f8e00ff */
[----:B------:R0:W-:Y:S01]  /*52f0*/  SYNCS.ARRIVE.TRANS64.A1T0 RZ, [R18+UR26], RZ ;  /* 0x000000ff12ff79a7 */ /* 0x0001e2000810001a */
[----:B------:R-:W-:Y:S01]  /*5300*/  IMAD.U32 R3, RZ, RZ, UR13 ;  /* 0x0000000dff037e24 */ /* 0x000fe2000f8e00ff */
[C---:B------:R-:W-:Y:S01]  /*5310*/  LEA R0, P0, R2.reuse, R0, 0x1 ;  /* 0x0000000002007211 */ /* 0x040fe200078008ff */
[----:B-----5:R-:W-:Y:S01]  /*5320*/  IMAD.MOV.U32 R4, RZ, RZ, -0x1 ;  /* 0xffffffffff047424 */ /* 0x020fe200078e00ff */
[----:B----4-:R-:W-:Y:S02]  /*5330*/  PRMT R12, RZ, 0x7610, R12 ;  /* 0x00007610ff0c7816 */ /* 0x010fe4000000000c */
[----:B------:R-:W-:Y:S01]  /*5340*/  LEA.HI.X R5, R2, R5, R3, 0x1, P0 ;  /* 0x0000000502057211 */ /* 0x000fe200000f0c03 */
[----:B------:R-:W-:Y:S01]  /*5350*/  IMAD.MOV.U32 R2, RZ, RZ, -0x1 ;  /* 0xffffffffff027424 */ /* 0x000fe200078e00ff */
[----:B------:R-:W-:Y:S01]  /*5360*/  ISETP.GE.U32.AND P0, PT, R0, UR4, PT ;  /* 0x0000000400007c0c */ /* 0x000fe2000bf06070 */
[----:B------:R-:W-:-:S03]  /*5370*/  IMAD.MOV.U32 R3, RZ, RZ, -0x1 ;  /* 0xffffffffff037424 */ /* 0x000fc600078e00ff */
[----:B------:R-:W-:-:S13]  /*5380*/  ISETP.GE.U32.AND.EX P0, PT, R5, UR5, PT, P0 ;  /* 0x0000000505007c0c */ /* 0x000fda000bf06100 */
[----:B0-----:R-:W-:Y:S05]  /*5390*/  @P0 BRA `(.L_x_105) ;  /* 0x0000000400880947 */ /* 0x001fea0003800000 */
[----:B------:R-:W0:Y:S01]  /*53a0*/  S2UR UR8, SR_CTAID.X ;  /* 0x00000000000879c3 */ /* 0x000e220000002500 */
[----:B------:R-:W-:Y:S01]  /*53b0*/  ULDC.64 UR4, c[0x0][0x628] ;  /* 0x00018a0000047ab9 */ /* 0x000fe20000000a00 */
[----:B------:R-:W-:Y:S01]  /*53c0*/  ULDC UR6, c[0x0][0x150] ;  /* 0x0000540000067ab9 */ /* 0x000fe20000000800 */
[----:B------:R-:W-:Y:S01]  /*53d0*/  ISETP.NE.U32.AND P0, PT, RZ, UR4, PT ;  /* 0x00000004ff007c0c */ /* 0x000fe2000bf05070 */
[----:B------:R-:W-:Y:S01]  /*53e0*/  ULDC UR27, c[0x0][0x630] ;  /* 0x00018c00001b7ab9 */ /* 0x000fe20000000800 */
[C---:B------:R-:W-:Y:S01]  /*53f0*/  R2UR UR32, R0.reuse ;  /* 0x00000000002072ca */ /* 0x040fe200000e0000 */
[----:B------:R-:W-:Y:S01]  /*5400*/  ULDC UR34, c[0x0][0x154] ;  /* 0x0000550000227ab9 */ /* 0x000fe20000000800 */
[----:B------:R-:W-:Y:S01]  /*5410*/  ISETP.NE.AND.EX P0, PT, RZ, UR5, PT, P0 ;  /* 0x00000005ff007c0c */ /* 0x000fe2000bf05300 */
[----:B------:R-:W2:Y:S01]  /*5420*/  S2UR UR35, SR_CTAID.Y ;  /* 0x00000000002379c3 */ /* 0x000ea20000002600 */
[----:B------:R-:W-:Y:S02]  /*5430*/  R2UR UR33, R5 ;  /* 0x00000000052172ca */ /* 0x000fe400000e0000 */
[----:B------:R-:W-:-:S02]  /*5440*/  R2UR UR30, R0 ;  /* 0x00000000001e72ca */ /* 0x000fc400000e0000 */
[----:B------:R-:W-:Y:S02]  /*5450*/  R2UR UR31, R5 ;  /* 0x00000000051f72ca */ /* 0x000fe400000e0000 */
[----:B0-----:R-:W-:-:S05]  /*5460*/  I2FP.F32.U32 R2, UR8 ;  /* 0x0000000800027c45 */ /* 0x001fca0008201000 */
[----:B------:R-:W-:-:S04]  /*5470*/  FMUL R2, R2, UR6 ;  /* 0x0000000602027c20 */ /* 0x000fc80008400000 */
[----:B------:R0:W4:Y:S01]  /*5480*/  F2I.U32.TRUNC.NTZ R3, R2 ;  /* 0x0000000200037305 */ /* 0x000122000020f000 */
[----:B--2---:R-:W-:Y:S05]  /*5490*/  @!P0 BRA `(.L_x_106) ;  /* 0x0000000000308947 */ /* 0x004fea0003800000 */
        /* <DEDUP_REMOVED lines=12> */
.L_x_106:
[----:B------:R-:W-:Y:S01]  /*5560*/  USHF.R.U64 UR6, UR30, UR27, UR31 ;  /* 0x0000001b1e067299 */ /* 0x000fe2000800121f */
[----:B0-----:R-:W-:Y:S01]  /*5570*/  I2FP.F32.U32 R2, UR35 ;  /* 0x0000002300027c45 */ /* 0x001fe20008201000 */
[----:B------:R-:W-:Y:S01]  /*5580*/  USHF.R.U32.HI UR4, URZ, UR27, UR31 ;  /* 0x0000001b3f047299 */ /* 0x000fe2000801161f */
[----:B----4-:R-:W-:Y:S01]  /*5590*/  R2UR UR30, R3 ;  /* 0x00000000031e72ca */ /* 0x010fe200000e0000 */
[----:B------:R-:W-:Y:S02]  /*55a0*/  UIADD3 UR27, UP0, URZ, -UR6, URZ ;  /* 0x800000063f1b7290 */ /* 0x000fe4000ff1e03f */
[----:B------:R-:W-:Y:S01]  /*55b0*/  FMUL R2, R2, UR34 ;  /* 0x0000002202027c20 */ /* 0x000fe20008400000 */
[----:B------:R-:W-:Y:S01]  /*55c0*/  ULDC.64 UR28, c[0x0][0x620] ;  /* 0x00018800001c7ab9 */ /* 0x000fe20000000a00 */
[----:B------:R-:W-:Y:S01]  /*55d0*/  UIADD3.X UR4, URZ, ~UR4, URZ, UP0, !UPT ;  /* 0x800000043f047290 */ /* 0x000fe200087fe43f */
[----:B------:R-:W-:Y:S01]  /*55e0*/  UMOV UR10, UR32 ;  /* 0x00000020000a7c82 */ /* 0x000fe20008000000 */
[----:B------:R-:W-:-:S02]  /*55f0*/  UMOV UR11, UR33 ;  /* 0x00000021000b7c82 */ /* 0x000fc40008000000 */
[----:B------:R-:W0:Y:S01]  /*5600*/  F2I.U32.TRUNC.NTZ R2, R2 ;  /* 0x0000000200027305 */ /* 0x000e22000020f000 */
[----:B------:R-:W-:Y:S02]  /*5610*/  UIMAD UR4, UR4, UR28, URZ ;  /* 0x0000001c040472a4 */ /* 0x000fe4000f8e023f */
[----:B------:R-:W-:Y:S02]  /*5620*/  UIMAD.WIDE.U32 UR10, UR27, UR28, UR10 ;  /* 0x0000001c1b0a72a5 */ /* 0x000fe4000f8e000a */
[----:B------:R-:W-:Y:S01]  /*5630*/  UIMAD UR27, UR27, UR29, UR4 ;  /* 0x0000001d1b1b72a4 */ /* 0x000fe2000f8e0204 */
[----:B------:R-:W-:Y:S01]  /*5640*/  ULDC UR38, c[0x0][0x658] ;  /* 0x0001960000267ab9 */ /* 0x000fe20000000800 */
[----:B------:R-:W-:Y:S02]  /*5650*/  UMOV UR28, 0xffffffff ;  /* 0xffffffff001c7882 */ /* 0x000fe40000000000 */
[----:B------:R-:W-:Y:S01]  /*5660*/  UIADD3 UR11, UR11, UR27, URZ ;  /* 0x0000001b0b0b7290 */ /* 0x000fe2000fffe03f */
[----:B------:R-:W-:Y:S01]  /*5670*/  ULDC UR29, c[0x0][0x618] ;  /* 0x00018600001d7ab9 */ /* 0x000fe20000000800 */
[----:B------:R-:W-:Y:S01]  /*5680*/  ULDC.64 UR4, c[0x0][0x640] ;  /* 0x0001900000047ab9 */ /* 0x000fe20000000a00 */
[----:B------:R-:W-:Y:S01]  /*5690*/  USHF.L.U32 UR34, UR28, UR38, URZ ;  /* 0x000000261c227299 */ /* 0x000fe2000800063f */
[----:B------:R-:W-:Y:S01]  /*56a0*/  ISETP.NE.U32.AND P0, PT, RZ, UR4, PT ;  /* 0x00000004ff007c0c */ /* 0x000fe2000bf05070 */
[----:B------:R-:W-:Y:S01]  /*56b0*/  USHF.R.U64 UR28, UR10, UR29, UR11 ;  /* 0x0000001d0a1c7299 */ /* 0x000fe2000800120b */
[----:B0-----:R-:W-:Y:S01]  /*56c0*/  R2UR UR32, R2 ;  /* 0x00000000022072ca */ /* 0x001fe200000e0000 */
[----:B------:R-:W-:Y:S01]  /*56d0*/  USHF.R.U32.HI UR10, URZ, UR29, UR11 ;  /* 0x0000001d3f0a7299 */ /* 0x000fe2000801160b */
[----:B------:R-:W-:Y:S01]  /*56e0*/  ISETP.NE.AND.EX P0, PT, RZ, UR5, PT, P0 ;  /* 0x00000005ff007c0c */ /* 0x000fe2000bf05300 */
[----:B------:R-:W-:Y:S01]  /*56f0*/  ULDC UR33, c[0x0][0x608] ;  /* 0x0001820000217ab9 */ /* 0x000fe20000000800 */
[----:B------:R-:W-:-:S02]  /*5700*/  ULOP3.LUT UR39, URZ, UR34, URZ, 0x33, !UPT ;  /* 0x000000223f277292 */ /* 0x000fc4000f8e333f */
[----:B------:R-:W-:Y:S02]  /*5710*/  USHF.R.U64 UR34, UR28, UR33, UR10 ;  /* 0x000000211c227299 */ /* 0x000fe4000800120a */
[----:B------:R-:W-:Y:S01]  /*5720*/  USHF.R.U32.HI UR10, URZ, UR33, UR10 ;  /* 0x000000213f0a7299 */ /* 0x000fe2000801160a */
[----:B------:R-:W-:Y:S01]  /*5730*/  UMOV UR36, 0x1 ;  /* 0x0000000100247882 */ /* 0x000fe20000000000 */
[----:B------:R-:W-:Y:S02]  /*5740*/  UIADD3 UR30, -UR30, URZ, URZ ;  /* 0x0000003f1e1e7290 */ /* 0x000fe4000fffe13f */
[----:B------:R-:W-:Y:S02]  /*5750*/  USHF.L.U32 UR29, UR36, UR38, URZ ;  /* 0x00000026241d7299 */ /* 0x000fe4000800063f */
[----:B------:R-:W-:Y:S01]  /*5760*/  USHF.R.U64 UR36, UR34, UR38, UR10 ;  /* 0x0000002622247299 */ /* 0x000fe2000800120a */
[----:B------:R-:W-:Y:S01]  /*5770*/  ULDC UR31, c[0x0][0x144] ;  /* 0x00005100001f7ab9 */ /* 0x000fe20000000800 */
[----:B------:R-:W-:Y:S01]  /*5780*/  ULDC UR9, c[0x0][0x600] ;  /* 0x0001800000097ab9 */ /* 0x000fe20000000800 */
[----:B------:R-:W-:-:S02]  /*5790*/  UIADD3 UR37, -UR32, URZ, URZ ;  /* 0x0000003f20257290 */ /* 0x000fc4000fffe13f */
[----:B------:R-:W-:Y:S02]  /*57a0*/  USHF.R.U32.HI UR33, URZ, UR38, UR10 ;  /* 0x000000263f217299 */ /* 0x000fe4000801160a */
[----:B------:R-:W-:Y:S02]  /*57b0*/  UIADD3 UR27, UR9, -0x1, URZ ;  /* 0xffffffff091b7890 */ /* 0x000fe4000fffe03f */
[----:B------:R-:W-:Y:S01]  /*57c0*/  UIMAD UR38, UR31, UR30, UR8 ;  /* 0x0000001e1f2672a4 */ /* 0x000fe2000f8e0208 */
[----:B------:R-:W-:Y:S01]  /*57d0*/  ULDC UR42, c[0x0][0x148] ;  /* 0x00005200002a7ab9 */ /* 0x000fe20000000800 */
[----:B------:R-:W-:Y:S01]  /*57e0*/  ULDC UR40, c[0x0][0x648] ;  /* 0x0001920000287ab9 */ /* 0x000fe20000000800 */
[----:B------:R-:W-:Y:S01]  /*57f0*/  ULDC UR41, c[0x0][0x638] ;  /* 0x00018e0000297ab9 */ /* 0x000fe20000000800 */
[----:B------:R-:W-:Y:S01]  /*5800*/  UMOV UR32, UR36 ;  /* 0x0000002400207c82 */ /* 0x000fe20008000000 */
[----:B------:R-:W-:Y:S07]  /*5810*/  @!P0 BRA `(.L_x_107) ;  /* 0x0000000000288947 */ /* 0x000fee0003800000 */
        /* <DEDUP_REMOVED lines=10> */
.L_x_107:
[----:B------:R-:W-:Y:S01]  /*58c0*/  USHF.R.U64 UR4, UR32, UR40, UR33 ;  /* 0x0000002820047299 */ /* 0x000fe20008001221 */
[----:B------:R-:W-:Y:S01]  /*58d0*/  IMAD.MOV.U32 R12, RZ, RZ, 0x1 ;  /* 0x00000001ff0c7424 */ /* 0x000fe200078e00ff */
[----:B------:R-:W-:Y:S01]  /*58e0*/  ULOP3.LUT UR34, UR34, UR39, URZ, 0xc0, !UPT ;  /* 0x0000002722227292 */ /* 0x000fe2000f8ec03f */
[----:B------:R-:W-:Y:S01]  /*58f0*/  IMAD.U32 R4, RZ, RZ, UR6 ;  /* 0x00000006ff047e24 */ /* 0x000fe2000f8e00ff */
[----:B------:R-:W-:Y:S02]  /*5900*/  UIADD3 UR5, -UR4, URZ, URZ ;  /* 0x0000003f04057290 */ /* 0x000fe4000fffe13f */
[----:B------:R-:W-:Y:S02]  /*5910*/  @UP2 UIMAD UR38, UR42, UR37, UR35 ;  /* 0x000000252a2622a4 */ /* 0x000fe4000f8e0223 */
[----:B------:R-:W-:Y:S02]  /*5920*/  ULOP3.LUT UR27, UR28, UR27, URZ, 0xc0, !UPT ;  /* 0x0000001b1c1b7292 */ /* 0x000fe4000f8ec03f */
[----:B------:R-:W-:-:S02]  /*5930*/  UIMAD UR4, UR29, UR4, UR34 ;  /* 0x000000041d0472a4 */ /* 0x000fc4000f8e0222 */
        /* <DEDUP_REMOVED lines=8> */
.L_x_105:
[----:B------:R-:W-:Y:S01]  /*59c0*/  UIADD3 UR15, UR25, UR15, URZ ;  /* 0x0000000f190f7290 */ /* 0x000fe2000fffe03f */
[----:B------:R-:W-:Y:S02]  /*59d0*/  LOP3.LUT P0, RZ, R12, 0xff, RZ, 0xc0, !PT ;  /* 0x000000ff0cff7812 */ /* 0x000fe4000780c0ff */
[----:B------:R-:W-:Y:S01]  /*59e0*/  LOP3.LUT R86, R86, 0x1, RZ, 0x3c, !PT ;  /* 0x0000000156567812 */ /* 0x000fe200078e3cff */
[----:B------:R-:W-:Y:S02]  /*59f0*/  USHF.R.U32.HI UR4, URZ, 0x2, UR15 ;  /* 0x000000023f047899 */ /* 0x000fe4000801160f */
[----:B------:R-:W-:Y:S02]  /*5a00*/  UISETP.GT.U32.AND UP0, UPT, UR15, 0x3, UPT ;  /* 0x000000030f00788c */ /* 0x000fe4000bf04070 */
[----:B------:R-:W-:Y:S02]  /*5a10*/  ULOP3.LUT UR4, UR4, 0x1, URZ, 0xc0, !UPT ;  /* 0x0000000104047892 */ /* 0x000fe4000f8ec03f */
[----:B------:R-:W-:-:S02]  /*5a20*/  UISETP.LT.U32.AND UP0, UPT, UR25, 0x4, UP0 ;  /* 0x000000041900788c */ /* 0x000fc40008701070 */
[----:B------:R-:W-:Y:S02]  /*5a30*/  UISETP.NE.U32.AND UP1, UPT, UR4, 0x1, UPT ;  /* 0x000000010400788c */ /* 0x000fe4000bf25070 */
[----:B------:R-:W-:Y:S02]  /*5a40*/  USEL UR5, URZ, 0x1, !UP0 ;  /* 0x000000013f057887 */ /* 0x000fe4000c000000 */
[----:B------:R-:W-:Y:S02]  /*5a50*/  UISETP.GT.U32.AND UP1, UPT, UR25, 0x3, !UP1 ;  /* 0x000000031900788c */ /* 0x000fe4000cf24070 */
[----:B------:R-:W-:Y:S02]  /*5a60*/  ULOP3.LUT UR15, UR15, 0x3, URZ, 0xc0, !UPT ;  /* 0x000000030f0f7892 */ /* 0x000fe4000f8ec03f */
[----:B------:R-:W-:-:S04]  /*5a70*/  USEL UR4, URZ, 0x1, !UP1 ;  /* 0x000000013f047887 */ /* 0x000fc8000c800000 */
[----:B------:R-:W-:Y:S01]  /*5a80*/  ULOP3.LUT UR21, UR4, UR21, UR5, 0x96, !UPT ;  /* 0x0000001504157292 */ /* 0x000fe2000f8e9605 */
[----:B------:R-:W-:Y:S11]  /*5a90*/  @P0 BRA `(.L_x_108) ;  /* 0xffffffbc003c0947 */ /* 0x000ff6000383ffff */
[----:B------:R-:W-:Y:S05]  /*5aa0*/  EXIT ;  /* 0x000000000000794d */ /* 0x000fea0003800000 */
.L_x_16:
[----:B------:R-:W-:-:S08]  /*5ab0*/  ISETP.NE.AND P0, PT, RZ, UR6, PT ;  /* 0x00000006ff007c0c */ /* 0x000fd0000bf05270 */
[----:B--23-5:R-:W0:-:S00]  /*5ac0*/  USETMAXREG.DEALLOC.CTAPOOL 0x28 ;  /* 0x00000028000079c8 */ /* 0x02ce0000080e0500 */
[----:B------:R-:W-:Y:S05]  /*5ad0*/  @P0 EXIT ;  /* 0x000000000000094d */ /* 0x000fea0003800000 */
[----:B0-----:R-:W-:Y:S01]  /*5ae0*/  LOP3.LUT P0, RZ, R13, 0xff, RZ, 0xc0, !PT ;  /* 0x000000ff0dff7812 */ /* 0x001fe2000780c0ff */
[----:B------:R-:W-:Y:S02]  /*5af0*/  IMAD.MOV.U32 R10, RZ, RZ, 0x1 ;  /* 0x00000001ff0a7424 */ /* 0x000fe400078e00ff */
[----:B------:R-:W-:-:S10]  /*5b00*/  IMAD.MOV.U32 R11, RZ, RZ, RZ ;  /* 0x000000ffff0b7224 */ /* 0x000fd400078e00ff */
[----:B------:R-:W-:Y:S05]  /*5b10*/  @!P0 BRA `(.L_x_109) ;  /* 0x0000000c006c8947 */ /* 0x000fea0003800000 */
[----:B------:R-:W0:Y:S01]  /*5b20*/  S2UR UR9, SR_CgaCtaId ;  /* 0x00000000000979c3 */ /* 0x000e220000008800 */
[----:B------:R-:W-:Y:S01]  /*5b30*/  UMOV UR11, 0x1 ;  /* 0x00000001000b7882 */ /* 0x000fe20000000000 */
[----:B------:R-:W-:Y:S01]  /*5b40*/  LOP3.LUT P0, RZ, R6, 0x1f, RZ, 0xc0, !PT ;  /* 0x0000001f06ff7812 */ /* 0x000fe2000780c0ff */
[----:B------:R-:W-:Y:S01]  /*5b50*/  ULDC UR5, c[0x0][0x658] ;  /* 0x0001960000057ab9 */ /* 0x000fe20000000800 */
[----:B------:R-:W-:Y:S01]  /*5b60*/  UMOV UR10, 0xffffffff ;  /* 0xffffffff000a7882 */ /* 0x000fe20000000000 */
[----:B------:R-:W-:Y:S01]  /*5b70*/  BSSY B0, `(.L_x_109) ;  /* 0x00000d5000007945 */ /* 0x000fe20003800000 */
[----:B------:R-:W-:Y:S01]  /*5b80*/  USHF.L.U32 UR10, UR10, UR5, URZ ;  /* 0x000000050a0a7299 */ /* 0x000fe2000800063f */
[C---:B------:R-:W-:Y:S01]  /*5b90*/  ISETP.NE.AND P3, PT, R7.reuse, RZ, PT ;  /* 0x000000ff0700720c */ /* 0x040fe20003f65270 */
[----:B------:R-:W-:Y:S01]  /*5ba0*/  IMAD.MOV.U32 R12, RZ, RZ, 0x1 ;  /* 0x00000001ff0c7424 */ /* 0x000fe200078e00ff */
[----:B------:R-:W-:Y:S01]  /*5bb0*/  ISETP.NE.OR P0, PT, R7, RZ, !P0 ;  /* 0x000000ff0700720c */ /* 0x000fe20004705670 */
[----:B------:R-:W-:Y:S01]  /*5bc0*/  IMAD.MOV.U32 R10, RZ, RZ, 0x1 ;  /* 0x00000001ff0a7424 */ /* 0x000fe200078e00ff */
[----:B------:R-:W-:Y:S01]  /*5bd0*/  ULDC UR4, c[0x0][0x600] ;  /* 0x0001800000047ab9 */ /* 0x000fe20000000800 */
[----:B------:R-:W-:Y:S01]  /*5be0*/  IMAD.MOV.U32 R11, RZ, RZ, RZ ;  /* 0x000000ffff0b7224 */ /* 0x000fe200078e00ff */
[----:B------:R-:W-:Y:S01]  /*5bf0*/  UMOV UR23, 0x5 ;  /* 0x0000000500177882 */ /* 0x000fe20000000000 */
[----:B------:R-:W-:-:S02]  /*5c00*/  UIADD3 UR30, UR14, 0x1, URZ ;  /* 0x000000010e1e7890 */ /* 0x000fc4000fffe03f */
[----:B------:R-:W-:Y:S02]  /*5c10*/  ULOP3.LUT UR31, UR7, 0x2, URZ, 0xfc, !UPT ;  /* 0x00000002071f7892 */ /* 0x000fe4000f8efc3f */
[----:B------:R-:W-:Y:S02]  /*5c20*/  UIADD3 UR4, UR4, -0x1, URZ ;  /* 0xffffffff04047890 */ /* 0x000fe4000fffe03f */
[----:B------:R-:W-:Y:S02]  /*5c30*/  USHF.L.U32 UR5, UR11, UR5, URZ ;  /* 0x000000050b057299 */ /* 0x000fe4000800063f */
[----:B------:R-:W-:Y:S02]  /*5c40*/  ULOP3.LUT UR15, URZ, UR10, URZ, 0x33, !UPT ;  /* 0x0000000a3f0f7292 */ /* 0x000fe4000f8e333f */
[----:B0-----:R-:W-:Y:S02]  /*5c50*/  ULOP3.LUT UR8, UR9, 0x1, URZ, 0xc0, !UPT ;  /* 0x0000000109087892 */ /* 0x001fe4000f8ec03f */
[----:B------:R-:W-:-:S02]  /*5c60*/  USHF.R.U32.HI UR32, URZ, 0x1, UR9 ;  /* 0x000000013f207899 */ /* 0x000fc40008011609 */
[----:B------:R-:W-:Y:S02]  /*5c70*/  USHF.L.U32 UR6, UR9, 0x5, URZ ;  /* 0x0000000509067899 */ /* 0x000fe4000800063f */
[----:B------:R-:W-:Y:S02]  /*5c80*/  USHF.L.U32 UR33, UR9, 0xc, URZ ;  /* 0x0000000c09217899 */ /* 0x000fe4000800063f */
[----:B------:R-:W-:Y:S02]  /*5c90*/  ULOP3.LUT UR9, UR9, 0xfffffffe, URZ, 0xc0, !UPT ;  /* 0xfffffffe09097892 */ /* 0x000fe4000f8ec03f */
[----:B------:R-:W-:Y:S02]  /*5ca0*/  UISETP.GT.U32.AND UP0, UPT, UR8, 0xffff, UPT ;  /* 0x0000ffff0800788c */ /* 0x000fe4000bf04070 */
[----:B------:R-:W-:Y:S02]  /*5cb0*/  USHF.L.U32 UR22, UR11, UR9, URZ ;  /* 0x000000090b167299 */ /* 0x000fe4000800063f */
[----:B------:R-:W-:-:S02]  /*5cc0*/  ULOP3.LUT UR9, UR9, 0x1, URZ, 0xfc, !UPT ;  /* 0x0000000109097892 */ /* 0x000fc4000f8efc3f */
[----:B------:R-:W-:Y:S02]  /*5cd0*/  USEL UR8, UR8, 0xffff, !UP0 ;  /* 0x0000ffff08087887 */ /* 0x000fe4000c000000 */
[----:B------:R-:W-:Y:S02]  /*5ce0*/  USHF.L.U32 UR9, UR11, UR9, URZ ;  /* 0x000000090b097299 */ /* 0x000fe4000800063f */
[----:B------:R-:W-:Y:S02]  /*5cf0*/  ULOP3.LUT UR8, UR8, 0xffff, URZ, 0xc0, !UPT ;  /* 0x0000ffff08087892 */ /* 0x000fe4000f8ec03f */
[----:B------:R-:W-:Y:S02]  /*5d00*/  ULOP3.LUT UR6, UR6, 0x20, URZ, 0xc0, !UPT ;  /* 0x0000002006067892 */ /* 0x000fe4000f8ec03f */
[----:B------:R-:W-:Y:S02]  /*5d10*/  ULOP3.LUT UR22, UR22, UR9, URZ, 0xfc, !UPT ;  /* 0x0000000916167292 */ /* 0x000fe4000f8efc3f */
[----:B------:R-:W-:Y:S01]  /*5d20*/  USHF.L.U32 UR23, UR23, UR8, URZ ;  /* 0x0000000817177299 */ /* 0x000fe2000800063f */
[----:B------:R-:W-:-:S11]  /*5d30*/  ULDC.64 UR28, c[0x0][0x198] ;  /* 0x00006600001c7ab9 */ /* 0x000fd60000000a00 */
.L_x_121:
[----:B------:R-:W-:-:S03]  /*5d40*/  UMOV UR8, 0xffffffff ;  /* 0xffffffff00087882 */ /* 0x000fc60000000000 */
[----:B------:R-:W-:Y:S05]  /*5d50*/  BRA.DIV UR8, `(.L_x_110) ;  /* 0x0000000e08f87947 */ /* 0x000fea000b800000 */
[----:B------:R-:W-:-:S13]  /*5d60*/  ELECT P1, URZ, PT ;  /* 0x00000000003f782f */ /* 0x000fda0003820000 */
.L_x_134:
[----:B------:R-:W0:Y:S01]  /*5d70*/  LDC R6, c[0x0][0x28c] ;  /* 0x0000a300ff067b82 */ /* 0x000e220000000800 */
[----:B------:R-:W-:Y:S01]  /*5d80*/  BSSY B1, `(.L_x_111) ;  /* 0x000003d000017945 */ /* 0x000fe20003800000 */
[----:B0-----:R-:W-:-:S13]  /*5d90*/  ISETP.LT.OR P1, PT, R6, 0x1, !P1 ;  /* 0x000000010600780c */ /* 0x001fda0004f21670 */
[----:B------:R-:W-:Y:S05]  /*5da0*/  @P1 BRA `(.L_x_112) ;  /* 0x0000000000e81947 */ /* 0x000fea0003800000 */
[----:B------:R-:W-:Y:S01]  /*5db0*/  LEA R6, R2, UR32, 0x1 ;  /* 0x0000002002067c11 */ /* 0x000fe2000f8e08ff */
[----:B------:R-:W-:Y:S01]  /*5dc0*/  IMAD.MOV.U32 R15, RZ, RZ, RZ ;  /* 0x000000ffff0f7224 */ /* 0x000fe200078e00ff */
[----:B------:R-:W-:Y:S01]  /*5dd0*/  LEA R8, R3, UR6, 0x6 ;  /* 0x0000000603087c11 */ /* 0x000fe2000f8e30ff */
[----:B------:R-:W-:Y:S02]  /*5de0*/  IMAD.U32 R16, RZ, RZ, UR30 ;  /* 0x0000001eff107e24 */ /* 0x000fe4000f8e00ff */
[----:B------:R-:W-:Y:S02]  /*5df0*/  IMAD.MOV.U32 R2, RZ, RZ, R10 ;  /* 0x000000ffff027224 */ /* 0x000fe400078e000a */
[----:B------:R-:W-:Y:S02]  /*5e00*/  IMAD.MOV.U32 R3, RZ, RZ, R11 ;  /* 0x000000ffff037224 */ /* 0x000fe400078e000b */
[----:B------:R-:W-:-:S07]  /*5e10*/  IMAD.SHL.U32 R9, R6, 0x20, RZ ;  /* 0x0000002006097824 */ /* 0x000fce00078e00ff */
.L_x_116:
[----:B------:R-:W0:Y:S01]  /*5e20*/  S2R R7, SR_CgaCtaId ;  /* 0x0000000000077919 */ /* 0x000e220000008800 */
[----:B-1----:R-:W-:-:S04]  /*5e30*/  MOV R6, 0x400 ;  /* 0x0000040000067802 */ /* 0x002fc80000000f00 */
[----:B0-----:R-:W-:Y:S02]  /*5e40*/  LEA R14, R7, R6, 0x18 ;  /* 0x00000006070e7211 */ /* 0x001fe400078ec0ff */
[----:B------:R-:W-:Y:S01]  /*5e50*/  SHF.L.U32 R6, R2, 0x1f, RZ ;  /* 0x0000001f02067819 */ /* 0x000fe200000006ff */
[----:B------:R-:W0:Y:S02]  /*5e60*/  @!P3 LDC R7, c[0x0][0x500] ;  /* 0x00014000ff07bb82 */ /* 0x000e240000000800 */
[----:B------:R-:W-:-:S04]  /*5e70*/  IMAD R13, R3, 0x8, R14 ;  /* 0x00000008030d7824 */ /* 0x000fc800078e020e */
[----:B------:R-:W1:Y:S02]  /*5e80*/  SYNCS.PHASECHK.TRANS64.TRYWAIT P1, [R13+URZ+0x20], R6 ;  /* 0x000020060d0075a7 */ /* 0x000e64000802017f */
[----:B-1----:R-:W-:Y:S05]  /*5e90*/  @!P1 BRA `(.L_x_113) ;  /* 0x0000000c00c89947 */ /* 0x002fea0003800000 */
.L_x_135:
[----:B------:R-:W-:Y:S01]  /*5ea0*/  UPRMT UR8, UR31, 0x9910, URZ ;  /* 0x000099101f087896 */ /* 0x000fe2000800003f */
[----:B0-----:R0:W-:Y:S03]  /*5eb0*/  @!P3 SYNCS.ARRIVE.TRANS64 RZ, [R13+URZ], R7 ;  /* 0x000000070dffb9a7 */ /* 0x0011e6000800003f */
[----:B------:R-:W-:-:S06]  /*5ec0*/  UISETP.NE.AND UP0, UPT, UR8, 0x2, UPT ;  /* 0x000000020800788c */ /* 0x000fcc000bf05270 */
[----:B------:R-:W-:-:S13]  /*5ed0*/  PLOP3.LUT P1, PT, PT, PT, UP0, 0x80, 0x0 ;  /* 0x000000000000781c */ /* 0x000fda0003f2f008 */
[----:B0-----:R-:W-:Y:S05]  /*5ee0*/  @P1 BRA `(.L_x_114) ;  /* 0x0000000000041947 */ /* 0x001fea0003800000 */
[----:B------:R-:W-:Y:S01]  /*5ef0*/  BPT.TRAP 0x1 ;  /* 0x000000040000795c */ /* 0x000fe20000300000 */
.L_x_114:
[----:B------:R-:W-:Y:S05]  /*5f00*/  @P0 BRA `(.L_x_115) ;  /* 0x0000000000040947 */ /* 0x000fea0003800000 */
[----:B------:R-:W-:Y:S01]  /*5f10*/  BPT.TRAP 0x1 ;  /* 0x000000040000795c */ /* 0x000fe20000300000 */
.L_x_115:
[----:B------:R-:W-:Y:S01]  /*5f20*/  R2UR UR8, R3 ;  /* 0x00000000030872ca */ /* 0x000fe200000e0000 */
[----:B------:R-:W-:Y:S01]  /*5f30*/  VIADD R16, R16, 0xffffffff ;  /* 0xffffffff10107836 */ /* 0x000fe20000000000 */
[----:B------:R-:W-:Y:S01]  /*5f40*/  R2UR UR26, R14 ;  /* 0x000000000e1a72ca */ /* 0x000fe200000e0000 */
[----:B------:R-:W-:Y:S01]  /*5f50*/  UIADD3 UR18, UP0, UR28, 0xf0, URZ ;  /* 0x000000f01c127890 */ /* 0x000fe2000ff1e03f */
[----:B------:R-:W-:Y:S01]  /*5f60*/  R2UR UR27, R9 ;  /* 0x00000000091b72ca */ /* 0x000fe200000e0000 */
[----:B------:R-:W-:Y:S01]  /*5f70*/  UIADD3 UR34, UP1, UR28, 0x1f0, URZ ;  /* 0x000001f01c227890 */ /* 0x000fe2000ff3e03f */
[----:B------:R-:W-:Y:S01]  /*5f80*/  R2UR UR9, R13 ;  /* 0x000000000d0972ca */ /* 0x000fe200000e0000 */
[----:B------:R-:W-:Y:S01]  /*5f90*/  UIADD3.X UR19, URZ, UR29, URZ, UP0, !UPT ;  /* 0x0000001d3f137290 */ /* 0x000fe200087fe43f */
[----:B------:R-:W-:Y:S01]  /*5fa0*/  R2UR UR10, R15 ;  /* 0x000000000f0a72ca */ /* 0x000fe200000e0000 */
[----:B------:R-:W-:Y:S01]  /*5fb0*/  UPRMT UR24, URZ, 0x5410, UR23 ;  /* 0x000054103f187896 */ /* 0x000fe20008000017 */
[----:B------:R-:W-:Y:S01]  /*5fc0*/  R2UR UR12, R4 ;  /* 0x00000000040c72ca */ /* 0x000fe200000e0000 */
[----:B------:R-:W-:Y:S01]  /*5fd0*/  VIADD R3, R3, 0x1 ;  /* 0x0000000103037836 */ /* 0x000fe20000000000 */
[----:B------:R-:W-:Y:S01]  /*5fe0*/  R2UR UR36, R8 ;  /* 0x00000000082472ca */ /* 0x000fe200000e0000 */
[----:B------:R-:W-:Y:S01]  /*5ff0*/  USHF.L.U32 UR8, UR8, 0xd, URZ ;  /* 0x0000000d08087899 */ /* 0x000fe2000800063f */
[----:B------:R-:W-:Y:S01]  /*6000*/  ISETP.GT.AND P2, PT, R16, 0x1, PT ;  /* 0x000000011000780c */ /* 0x000fe20003f44270 */
[----:B------:R-:W-:Y:S01]  /*6010*/  UPRMT UR37, URZ, 0x5410, UR22 ;  /* 0x000054103f257896 */ /* 0x000fe20008000016 */
[----:B------:R-:W-:Y:S01]  /*6020*/  ISETP.NE.AND P1, PT, R3, 0x4, PT ;  /* 0x000000040300780c */ /* 0x000fe20003f25270 */
[----:B------:R-:W-:Y:S01]  /*6030*/  ULEA UR11, UR32, UR8, 0xc ;  /* 0x00000008200b7291 */ /* 0x000fe2000f8e603f */
[----:B------:R-:W-:Y:S01]  /*6040*/  VIADD R15, R15, 0x80 ;  /* 0x000000800f0f7836 */ /* 0x000fe20000000000 */
[----:B------:R-:W-:Y:S01]  /*6050*/  ULOP3.LUT UR8, UR8, 0x1000, UR33, 0xf8, !UPT ;  /* 0x0000100008087892 */ /* 0x000fe2000f8ef821 */
[----:B------:R-:W-:Y:S01]  /*6060*/  SEL R7, RZ, 0x1, P1 ;  /* 0x00000001ff077807 */ /* 0x000fe20000800000 */
[----:B------:R-:W-:Y:S01]  /*6070*/  UIADD3 UR25, UR26, 0x180, UR11 ;  /* 0x000001801a197890 */ /* 0x000fe2000fffe00b */
[----:B------:R-:W-:Y:S01]  /*6080*/  SEL R3, R3, RZ, P1 ;  /* 0x000000ff03037207 */ /* 0x000fe20000800000 */
[----:B------:R-:W-:Y:S01]  /*6090*/  UIADD3 UR26, UR26, 0x8180, UR8 ;  /* 0x000081801a1a7890 */ /* 0x000fe2000fffe008 */
[----:B------:R-:W-:Y:S01]  /*60a0*/  LOP3.LUT R2, R2, R7, RZ, 0x3c, !PT ;  /* 0x0000000702027212 */ /* 0x000fe200078e3cff */
[----:B------:R-:W-:Y:S01]  /*60b0*/  UIADD3.X UR35, URZ, UR29, URZ, UP1, !UPT ;  /* 0x0000001d3f237290 */ /* 0x000fe20008ffe43f */
[----:B------:R-:W-:Y:S01]  /*60c0*/  UMOV UR20, 0x0 ;  /* 0x0000000000147882 */ /* 0x000fe20000000000 */
[----:B------:R-:W-:Y:S01]  /*60d0*/  UMOV UR21, 0x10000000 ;  /* 0x1000000000157882 */ /* 0x000fe20000000000 */
[----:B------:R-:W-:Y:S01]  /*60e0*/  UMOV UR11, UR27 ;  /* 0x0000001b000b7c82 */ /* 0x000fe20008000000 */
[----:B------:R-:W-:-:S02]  /*60f0*/  UMOV UR8, UR25 ;  /* 0x0000001900087c82 */ /* 0x000fc40008000000 */
[----:B------:R0:W-:Y:S02]  /*6100*/  UTMALDG.3D.MULTICAST [UR8], [UR18], UR24, desc[UR20] ;  /* 0x00001408120073b4 */ /* 0x0001e40008011818 */
[----:B0-----:R-:W-:Y:S01]  /*6110*/  UMOV UR8, UR26 ;  /* 0x0000001a00087c82 */ /* 0x001fe20008000000 */
[----:B------:R-:W-:Y:S02]  /*6120*/  UMOV UR11, UR36 ;  /* 0x00000024000b7c82 */ /* 0x000fe40008000000 */
[----:B------:R0:W-:Y:S02]  /*6130*/  UTMALDG.3D.MULTICAST [UR8], [UR34], UR37, desc[UR20] ;  /* 0x00001408220073b4 */ /* 0x0001e40008011825 */
[----:B0-----:R-:W-:Y:S05]  /*6140*/  @P2 BRA `(.L_x_116) ;  /* 0xfffffffc00342947 */ /* 0x001fea000383ffff */
.L_x_112:
[----:B------:R-:W-:Y:S05]  /*6150*/  BSYNC B1 ;  /* 0x0000000000017941 */ /* 0x000fea0003800000 */
.L_x_111:
[----:B------:R-:W-:Y:S01]  /*6160*/  LOP3.LUT P4, RZ, R12, 0xff, RZ, 0xc0, !PT ;  /* 0x000000ff0cff7812 */ /* 0x000fe2000788c0ff */
[----:B------:R-:W-:Y:S01]  /*6170*/  VIADD R11, R11, UR14 ;  /* 0x0000000e0b0b7c36 */ /* 0x000fe20008000000 */
[----:B------:R-:W-:Y:S01]  /*6180*/  ULDC.64 UR8, c[0x0][0x650] ;  /* 0x0001940000087ab9 */ /* 0x000fe20000000a00 */
[----:B------:R-:W-:Y:S01]  /*6190*/  BSSY B1, `(.L_x_117) ;  /* 0x0000070000017945 */ /* 0x000fe20003800000 */
[----:B-1----:R-:W-:Y:S02]  /*61a0*/  PRMT R6, RZ, 0x7610, R6 ;  /* 0x00007610ff067816 */ /* 0x002fe40000000006 */
[C---:B------:R-:W-:Y:S02]  /*61b0*/  ISETP.GT.U32.AND P1, PT, R11.reuse, 0x3, PT ;  /* 0x000000030b00780c */ /* 0x040fe40003f24070 */
[----:B------:R-:W-:Y:S02]  /*61c0*/  SHF.R.U32.HI R2, RZ, 0x2, R11 ;  /* 0x00000002ff027819 */ /* 0x000fe4000001160b */
[----:B------:R-:W-:-:S02]  /*61d0*/  LOP3.LUT R11, R11, 0x3, RZ, 0xc0, !PT ;  /* 0x000000030b0b7812 */ /* 0x000fc400078ec0ff */
[----:B------:R-:W-:Y:S01]  /*61e0*/  LOP3.LUT R2, R2, 0x1, RZ, 0xc0, !PT ;  /* 0x0000000102027812 */ /* 0x000fe200078ec0ff */
[----:B------:R-:W0:Y:S01]  /*61f0*/  @P4 S2R R4, SR_CgaCtaId ;  /* 0x0000000000044919 */ /* 0x000e220000008800 */
[----:B------:R-:W-:Y:S02]  /*6200*/  @P4 MOV R3, 0x400 ;  /* 0x0000040000034802 */ /* 0x000fe40000000f00 */
[----:B------:R-:W-:Y:S02]  /*6210*/  ISETP.NE.U32.AND P2, PT, R2, 0x1, PT ;  /* 0x000000010200780c */ /* 0x000fe40003f45070 */
[----:B------:R-:W-:Y:S02]  /*6220*/  PRMT R12, RZ, 0x7610, R12 ;  /* 0x00007610ff0c7816 */ /* 0x000fe4000000000c */
[----:B0-----:R-:W-:Y:S01]  /*6230*/  @P4 LEA R3, R4, R3, 0x18 ;  /* 0x0000000304034211 */ /* 0x001fe200078ec0ff */
[----:B------:R-:W-:-:S03]  /*6240*/  IMAD.U32 R4, RZ, RZ, UR14 ;  /* 0x0000000eff047e24 */ /* 0x000fc6000f8e00ff */
[----:B------:R0:W-:Y:S01]  /*6250*/  @P4 SYNCS.ARRIVE.TRANS64.A1T0 RZ, [R3+URZ+0x78], RZ ;  /* 0x000078ff03ff49a7 */ /* 0x0001e2000810003f */
[----:B------:R-:W-:Y:S02]  /*6260*/  IADD3 R0, P4, R0, UR16, RZ ;  /* 0x0000001000007c10 */ /* 0x000fe4000ff9e0ff */
[----:B------:R-:W-:Y:S02]  /*6270*/  ISETP.LT.U32.AND P1, PT, R4, 0x4, P1 ;  /* 0x000000040400780c */ /* 0x000fe40000f21070 */
[----:B------:R-:W-:Y:S02]  /*6280*/  IADD3.X R5, R5, UR13, RZ, P4, !PT ;  /* 0x0000000d05057c10 */ /* 0x000fe4000a7fe4ff */
[----:B------:R-:W-:Y:S02]  /*6290*/  ISETP.GE.U32.AND P4, PT, R0, UR8, PT ;  /* 0x0000000800007c0c */ /* 0x000fe4000bf86070 */
[----:B0-----:R-:W-:Y:S02]  /*62a0*/  SEL R3, RZ, 0x1, !P1 ;  /* 0x00000001ff037807 */ /* 0x001fe40004800000 */
[----:B------:R-:W-:-:S02]  /*62b0*/  ISETP.GE.U32.AND.EX P1, PT, R5, UR9, PT, P4 ;  /* 0x0000000905007c0c */ /* 0x000fc4000bf26140 */
[----:B------:R-:W-:Y:S01]  /*62c0*/  ISETP.GT.U32.AND P2, PT, R4, 0x3, !P2 ;  /* 0x000000030400780c */ /* 0x000fe20005744070 */
[----:B------:R-:W-:-:S03]  /*62d0*/  IMAD.MOV.U32 R4, RZ, RZ, -0x1 ;  /* 0xffffffffff047424 */ /* 0x000fc600078e00ff */
[----:B------:R-:W-:-:S04]  /*62e0*/  SEL R2, RZ, 0x1, !P2 ;  /* 0x00000001ff027807 */ /* 0x000fc80005000000 */
[----:B------:R-:W-:Y:S01]  /*62f0*/  LOP3.LUT R10, R2, R10, R3, 0x96, !PT ;  /* 0x0000000a020a7212 */ /* 0x000fe200078e9603 */
[----:B------:R-:W-:Y:S02]  /*6300*/  IMAD.MOV.U32 R2, RZ, RZ, -0x1 ;  /* 0xffffffffff027424 */ /* 0x000fe400078e00ff */
[----:B------:R-:W-:Y:S01]  /*6310*/  IMAD.MOV.U32 R3, RZ, RZ, -0x1 ;  /* 0xffffffffff037424 */ /* 0x000fe200078e00ff */
[----:B------:R-:W-:Y:S06]  /*6320*/  @P1 BRA `(.L_x_118) ;  /* 0x0000000400581947 */ /* 0x000fec0003800000 */
[----:B------:R-:W0:Y:S01]  /*6330*/  S2UR UR8, SR_CTAID.X ;  /* 0x00000000000879c3 */ /* 0x000e220000002500 */
[----:B------:R-:W-:Y:S01]  /*6340*/  ULDC.64 UR10, c[0x0][0x628] ;  /* 0x00018a00000a7ab9 */ /* 0x000fe20000000a00 */
[----:B------:R-:W-:Y:S01]  /*6350*/  ULDC UR9, c[0x0][0x150] ;  /* 0x0000540000097ab9 */ /* 0x000fe20000000800 */
[----:B------:R-:W-:Y:S01]  /*6360*/  ISETP.NE.U32.AND P1, PT, RZ, UR10, PT ;  /* 0x0000000aff007c0c */ /* 0x000fe2000bf25070 */
[----:B------:R-:W-:Y:S01]  /*6370*/  ULDC UR12, c[0x0][0x630] ;  /* 0x00018c00000c7ab9 */ /* 0x000fe20000000800 */
[----:B------:R-:W-:Y:S01]  /*6380*/  ULDC UR19, c[0x0][0x154] ;  /* 0x0000550000137ab9 */ /* 0x000fe20000000800 */
[----:B------:R-:W-:Y:S01]  /*6390*/  IMAD.MOV.U32 R2, RZ, RZ, R0 ;  /* 0x000000ffff027224 */ /* 0x000fe200078e0000 */
[----:B------:R-:W-:Y:S01]  /*63a0*/  ISETP.NE.AND.EX P1, PT, RZ, UR11, PT, P1 ;  /* 0x0000000bff007c0c */ /* 0x000fe2000bf25310 */
[----:B------:R-:W1:Y:S01]  /*63b0*/  S2UR UR18, SR_CTAID.Y ;  /* 0x00000000001279c3 */ /* 0x000e620000002600 */
[----:B0-----:R-:W-:-:S05]  /*63c0*/  I2FP.F32.U32 R3, UR8 ;  /* 0x0000000800037c45 */ /* 0x001fca0008201000 */
[----:B------:R-:W-:Y:S01]  /*63d0*/  FMUL R4, R3, UR9 ;  /* 0x0000000903047c20 */ /* 0x000fe20008400000 */
[----:B------:R-:W-:-:S05]  /*63e0*/  IMAD.MOV.U32 R3, RZ, RZ, R5 ;  /* 0x000000ffff037224 */ /* 0x000fca00078e0005 */
[----:B------:R-:W-:Y:S05]  /*63f0*/  @!P1 BRA `(.L_x_119) ;  /* 0x0000000000289947 */ /* 0x000fea0003800000 */
[----:B------:R-:W-:Y:S02]  /*6400*/  ULDC UR9, c[0x0][0x634] ;  /* 0x00018d0000097ab9 */ /* 0x000fe40000000800 */
[----:B------:R-:W-:-:S05]  /*6410*/  IADD3 R9, P1, R0, UR9, RZ ;  /* 0x0000000900097c10 */ /* 0x000fca000ff3e0ff */
[----:B------:R-:W-:-:S04]  /*6420*/  IMAD.X R13, RZ, RZ, R5, P1 ;  /* 0x000000ffff0d7224 */ /* 0x000fc800008e0605 */
[----:B------:R-:W-:-:S04]  /*6430*/  IMAD.WIDE.U32 R6, R13, UR10, RZ ;  /* 0x0000000a0d067c25 */ /* 0x000fc8000f8e00ff */
[----:B------:R-:W-:-:S04]  /*6440*/  IMAD.WIDE.U32 R6, P1, R9, UR11, R6 ;  /* 0x0000000b09067c25 */ /* 0x000fc8000f820006 */
[----:B------:R-:W-:-:S04]  /*6450*/  IMAD.WIDE.U32 R8, R9, UR10, RZ ;  /* 0x0000000a09087c25 */ /* 0x000fc8000f8e00ff */
[----:B------:R-:W-:Y:S01]  /*6460*/  IMAD.X R3, RZ, RZ, RZ, P1 ;  /* 0x000000ffff037224 */ /* 0x000fe200008e06ff */
[----:B------:R-:W-:Y:S01]  /*6470*/  IADD3 RZ, P1, R9, R6, RZ ;  /* 0x0000000609ff7210 */ /* 0x000fe20007f3e0ff */
[----:B------:R-:W-:-:S04]  /*6480*/  IMAD.MOV.U32 R2, RZ, RZ, R7 ;  /* 0x000000ffff027224 */ /* 0x000fc800078e0007 */
[----:B------:R-:W-:-:S08]  /*6490*/  IMAD.WIDE.U32.X R2, R13, UR11, R2, P1 ;  /* 0x0000000b0d027c25 */ /* 0x000fd000088e0402 */
.L_x_119:
[--C-:B------:R-:W-:Y:S01]  /*64a0*/  SHF.R.U64 R13, R2, UR12, R3.reuse ;  /* 0x0000000c020d7c19 */ /* 0x100fe20008001203 */
[----:B------:R0:W2:Y:S01]  /*64b0*/  F2I.U32.TRUNC.NTZ R9, R4 ;  /* 0x0000000400097305 */ /* 0x0000a2000020f000 */
[----:B------:R-:W-:Y:S01]  /*64c0*/  SHF.R.U32.HI R2, RZ, UR12, R3 ;  /* 0x0000000cff027c19 */ /* 0x000fe20008011603 */
[----:B------:R-:W-:Y:S01]  /*64d0*/  ULDC.64 UR10, c[0x0][0x620] ;  /* 0x00018800000a7ab9 */ /* 0x000fe20000000a00 */
[----:B------:R-:W-:Y:S01]  /*64e0*/  IADD3 R7, P1, RZ, -R13, RZ ;  /* 0x8000000dff077210 */ /* 0x000fe20007f3e0ff */
[----:B------:R-:W-:Y:S01]  /*64f0*/  ULDC.64 UR20, c[0x0][0x640] ;  /* 0x0001900000147ab9 */ /* 0x000fe20000000a00 */
[----:B-1----:R-:W-:Y:S01]  /*6500*/  I2FP.F32.U32 R6, UR18 ;  /* 0x0000001200067c45 */ /* 0x002fe20008201000 */
[----:B------:R-:W1:Y:S01]  /*6510*/  LDC R19, c[0x0][0x610] ;  /* 0x00018400ff137b82 */ /* 0x000e620000000800 */
[----:B------:R-:W-:Y:S01]  /*6520*/  ULDC UR12, c[0x0][0x658] ;  /* 0x00019600000c7ab9 */ /* 0x000fe20000000800 */
[----:B------:R-:W-:Y:S01]  /*6530*/  IMAD.X R2, RZ, RZ, ~R2, P1 ;  /* 0x000000ffff027224 */ /* 0x000fe200008e0e02 */
[----:B------:R-:W-:Y:S01]  /*6540*/  ISETP.NE.U32.AND P1, PT, RZ, UR20, PT ;  /* 0x00000014ff007c0c */ /* 0x000fe2000bf25070 */
[----:B------:R-:W-:Y:S01]  /*6550*/  FMUL R8, R6, UR19 ;  /* 0x0000001306087c20 */ /* 0x000fe20008400000 */
[----:B0-----:R-:W-:Y:S01]  /*6560*/  IMAD.MOV.U32 R4, RZ, RZ, R0 ;  /* 0x000000ffff047224 */ /* 0x001fe200078e0000 */
[----:B------:R-:W-:Y:S01]  /*6570*/  ULDC UR19, c[0x0][0x648] ;  /* 0x0001920000137ab9 */ /* 0x000fe20000000800 */
[----:B------:R-:W-:Y:S01]  /*6580*/  IMAD R6, R2, UR10, RZ ;  /* 0x0000000a02067c24 */ /* 0x000fe2000f8e02ff */
[----:B------:R-:W-:Y:S01]  /*6590*/  ISETP.NE.AND.EX P1, PT, RZ, UR21, PT, P1 ;  /* 0x00000015ff007c0c */ /* 0x000fe2000bf25310 */
[----:B------:R-:W-:Y:S01]  /*65a0*/  IMAD.WIDE.U32 R2, R7, UR10, R4 ;  /* 0x0000000a07027c25 */ /* 0x000fe2000f8e0004 */
[----:B------:R-:W0:Y:S01]  /*65b0*/  F2I.U32.TRUNC.NTZ R8, R8 ;  /* 0x0000000800087305 */ /* 0x000e22000020f000 */
[----:B--2---:R-:W-:Y:S01]  /*65c0*/  R2UR UR9, R9 ;  /* 0x00000000090972ca */ /* 0x004fe200000e0000 */
[----:B------:R-:W-:Y:S01]  /*65d0*/  ULDC UR10, c[0x0][0x618] ;  /* 0x00018600000a7ab9 */ /* 0x000fe20000000800 */
[----:B------:R-:W-:-:S04]  /*65e0*/  IMAD R7, R7, UR11, R6 ;  /* 0x0000000b07077c24 */ /* 0x000fc8000f8e0206 */
[----:B------:R-:W-:-:S05]  /*65f0*/  IMAD.IADD R3, R3, 0x1, R7 ;  /* 0x0000000103037824 */ /* 0x000fca00078e0207 */
[--C-:B------:R-:W-:Y:S02]  /*6600*/  SHF.R.U64 R4, R2, UR10, R3.reuse ;  /* 0x0000000a02047c19 */ /* 0x100fe40008001203 */
[----:B------:R-:W-:Y:S01]  /*6610*/  SHF.R.U32.HI R3, RZ, UR10, R3 ;  /* 0x0000000aff037c19 */ /* 0x000fe20008011603 */
[----:B------:R-:W-:Y:S01]  /*6620*/  ULDC UR10, c[0x0][0x608] ;  /* 0x00018200000a7ab9 */ /* 0x000fe20000000800 */
[----:B0-----:R-:W-:Y:S02]  /*6630*/  R2UR UR11, R8 ;  /* 0x00000000080b72ca */ /* 0x001fe400000e0000 */
[--C-:B------:R-:W-:Y:S02]  /*6640*/  SHF.R.U64 R14, R4, UR10, R3.reuse ;  /* 0x0000000a040e7c19 */ /* 0x100fe40008001203 */
[----:B------:R-:W-:Y:S01]  /*6650*/  SHF.R.U32.HI R3, RZ, UR10, R3 ;  /* 0x0000000aff037c19 */ /* 0x000fe20008011603 */
[----:B------:R-:W-:-:S03]  /*6660*/  UIADD3 UR10, -UR9, URZ, URZ ;  /* 0x0000003f090a7290 */ /* 0x000fc6000fffe13f */
[--C-:B------:R-:W-:Y:S01]  /*6670*/  SHF.R.U64 R17, R14, UR12, R3.reuse ;  /* 0x0000000c0e117c19 */ /* 0x100fe20008001203 */
[----:B------:R-:W-:Y:S01]  /*6680*/  ULDC UR9, c[0x0][0x144] ;  /* 0x0000510000097ab9 */ /* 0x000fe20000000800 */
[----:B------:R-:W-:-:S03]  /*6690*/  SHF.R.U32.HI R3, RZ, UR12, R3 ;  /* 0x0000000cff037c19 */ /* 0x000fc60008011603 */
[----:B------:R-:W-:Y:S01]  /*66a0*/  IMAD.MOV.U32 R2, RZ, RZ, R17 ;  /* 0x000000ffff027224 */ /* 0x000fe200078e0011 */
[----:B------:R-:W-:Y:S06]  /*66b0*/  @!P1 BRA `(.L_x_120) ;  /* 0x0000000000289947 */ /* 0x000fec0003800000 */
        /* <DEDUP_REMOVED lines=10> */
.L_x_120:
[----:B------:R-:W-:Y:S01]  /*6760*/  UIADD3 UR11, -UR11, URZ, URZ ;  /* 0x0000003f0b0b7290 */ /* 0x000fe2000fffe13f */
[----:B------:R-:W-:Y:S01]  /*6770*/  SHF.R.U64 R3, R2, UR19, R3 ;  /* 0x0000001302037c19 */ /* 0x000fe20008001203 */
[----:B------:R-:W-:Y:S01]  /*6780*/  UIMAD UR8, UR9, UR10, UR8 ;  /* 0x0000000a090872a4 */ /* 0x000fe2000f8e0208 */
[----:B------:R-:W-:Y:S02]  /*6790*/  LOP3.LUT R2, R14, UR15, RZ, 0xc0, !PT ;  /* 0x0000000f0e027c12 */ /* 0x000fe4000f8ec0ff */
[----:B------:R-:W-:Y:S01]  /*67a0*/  ULDC UR9, c[0x0][0x148] ;  /* 0x0000520000097ab9 */ /* 0x000fe20000000800 */
[----:B------:R-:W-:Y:S01]  /*67b0*/  IMAD.MOV R6, RZ, RZ, -R3 ;  /* 0x000000ffff067224 */ /* 0x000fe200078e0a03 */
[----:B------:R-:W-:Y:S01]  /*67c0*/  @UP2 UIMAD UR8, UR9, UR11, UR18 ;  /* 0x0000000b090822a4 */ /* 0x000fe2000f8e0212 */
[----:B------:R-:W-:Y:S01]  /*67d0*/  IMAD R2, R3, UR5, R2 ;  /* 0x0000000503027c24 */ /* 0x000fe2000f8e0202 */
[----:B------:R-:W-:Y:S01]  /*67e0*/  LOP3.LUT R4, R4, UR4, RZ, 0xc0, !PT ;  /* 0x0000000404047c12 */ /* 0x000fe2000f8ec0ff */
[----:B------:R-:W-:Y:S01]  /*67f0*/  ULDC UR9, c[0x0][0x638] ;  /* 0x00018e0000097ab9 */ /* 0x000fe20000000800 */
[----:B------:R-:W-:Y:S01]  /*6800*/  PLOP3.LUT P1, PT, PT, PT, UP2, 0x80, 0x0 ;  /* 0x000000000000781c */ /* 0x000fe20003f2f028 */
[----:B------:R-:W-:-:S02]  /*6810*/  IMAD R3, R6, UR9, R17 ;  /* 0x0000000906037c24 */ /* 0x000fc4000f8e0211 */
[----:B-1----:R-:W-:Y:S01]  /*6820*/  IMAD R2, R2, R19, UR8 ;  /* 0x0000000802027e24 */ /* 0x002fe2000f8e0213 */
[----:B------:R-:W-:Y:S01]  /*6830*/  ULDC UR8, c[0x0][0x600] ;  /* 0x0001800000087ab9 */ /* 0x000fe20000000800 */
[----:B------:R-:W-:Y:S02]  /*6840*/  IMAD.MOV.U32 R6, RZ, RZ, 0x1 ;  /* 0x00000001ff067424 */ /* 0x000fe400078e00ff */
[----:B------:R-:W-:Y:S02]  /*6850*/  IMAD R7, R3, UR8, R4 ;  /* 0x0000000803077c24 */ /* 0x000fe4000f8e0204 */
[----:B------:R-:W-:-:S03]  /*6860*/  IMAD.MOV.U32 R4, RZ, RZ, R13 ;  /* 0x000000ffff047224 */ /* 0x000fc600078e000d */
[----:B------:R-:W-:Y:S02]  /*6870*/  SEL R3, R7, R2, !P1 ;  /* 0x0000000207037207 */ /* 0x000fe40004800000 */
[----:B------:R-:W-:-:S07]  /*6880*/  SEL R2, R2, R7, !P1 ;  /* 0x0000000702027207 */ /* 0x000fce0004800000 */
.L_x_118:
[----:B------:R-:W-:Y:S05]  /*6890*/  BSYNC B1 ;  /* 0x0000000000017941 */ /* 0x000fea0003800000 */
.L_x_117:
[----:B------:R-:W-:-:S13]  /*68a0*/  LOP3.LUT P1, RZ, R6, 0xff, RZ, 0xc0, !PT ;  /* 0x000000ff06ff7812 */ /* 0x000fda000782c0ff */
[----:B------:R-:W-:Y:S05]  /*68b0*/  @P1 BRA `(.L_x_121) ;  /* 0xfffffff400201947 */ /* 0x000fea000383ffff */
[----:B------:R-:W-:Y:S05]  /*68c0*/  BSYNC B0 ;  /* 0x0000000000007941 */ /* 0x000fea0003800000 */
.L_x_109:
[----:B------:R-:W-:-:S03]  /*68d0*/  UMOV UR8, 0xffffffff ;  /* 0xffffffff00087882 */ /* 0x000fc60000000000 */
[----:B------:R-:W-:Y:S05]  /*68e0*/  BRA.DIV UR8, `(.L_x_122) ;  /* 0x0000000608487947 */ /* 0x000fea000b800000 */
[----:B------:R-:W-:-:S13]  /*68f0*/  ELECT P0, URZ, PT ;  /* 0x00000000003f782f */ /* 0x000fda0003800000 */
.L_x_138:
[----:B------:R-:W-:Y:S04]  /*6900*/  BSSY B0, `(.L_x_123) ;  /* 0x000002c000007945 */ /* 0x000fe80003800000 */
[----:B------:R-:W-:Y:S05]  /*6910*/  @!P0 BRA `(.L_x_124) ;  /* 0x0000000000a88947 */ /* 0x000fea0003800000 */
[----:B------:R-:W-:-:S04]  /*6920*/  ULOP3.LUT UR8, UR7, 0x2, URZ, 0xfc, !UPT ;  /* 0x0000000207087892 */ /* 0x000fc8000f8efc3f */
[----:B------:R-:W-:-:S06]  /*6930*/  UISETP.NE.AND UP0, UPT, UR8, 0x3, UPT ;  /* 0x000000030800788c */ /* 0x000fcc000bf05270 */
[----:B------:R-:W-:-:S13]  /*6940*/  PLOP3.LUT P0, PT, PT, PT, UP0, 0x80, 0x0 ;  /* 0x000000000000781c */ /* 0x000fda0003f0f008 */
[----:B------:R-:W-:Y:S05]  /*6950*/  @!P0 BRA `(.L_x_125) ;  /* 0x0000000000048947 */ /* 0x000fea0003800000 */
[----:B------:R-:W-:Y:S01]  /*6960*/  BPT.TRAP 0x1 ;  /* 0x000000040000795c */ /* 0x000fe20000300000 */
.L_x_125:
[----:B------:R-:W0:Y:S01]  /*6970*/  S2R R3, SR_CgaCtaId ;  /* 0x0000000000037919 */ /* 0x000e220000008800 */
[----:B------:R-:W-:Y:S02]  /*6980*/  MOV R0, 0x400 ;  /* 0x0000040000007802 */ /* 0x000fe40000000f00 */
[----:B------:R-:W-:Y:S02]  /*6990*/  SHF.L.U32 R2, R10, 0x1f, RZ ;  /* 0x0000001f0a027819 */ /* 0x000fe400000006ff */
[----:B0-----:R-:W-:-:S05]  /*69a0*/  LEA R0, R3, R0, 0x18 ;  /* 0x0000000003007211 */ /* 0x001fca00078ec0ff */
[----:B------:R-:W-:-:S04]  /*69b0*/  VIADD R0, R0, 0x20 ;  /* 0x0000002000007836 */ /* 0x000fc80000000000 */
[C---:B------:R-:W-:Y:S02]  /*69c0*/  IMAD R5, R11.reuse, 0x8, R0 ;  /* 0x000000080b057824 */ /* 0x040fe400078e0200 */
[----:B------:R-:W-:Y:S02]  /*69d0*/  VIADD R11, R11, 0x1 ;  /* 0x000000010b0b7836 */ /* 0x000fe40000000000 */
[----:B------:R-:W0:Y:S03]  /*69e0*/  SYNCS.PHASECHK.TRANS64.TRYWAIT P0, [R5+URZ], R2 ;  /* 0x00000002050075a7 */ /* 0x000e26000800017f */
[----:B------:R-:W-:-:S04]  /*69f0*/  ISETP.NE.AND P1, PT, R11, 0x4, PT ;  /* 0x000000040b00780c */ /* 0x000fc80003f25270 */
[----:B------:R-:W-:Y:S02]  /*6a00*/  SEL R3, RZ, 0x1, P1 ;  /* 0x00000001ff037807 */ /* 0x000fe40000800000 */
[----:B------:R-:W-:Y:S02]  /*6a10*/  SEL R11, R11, RZ, P1 ;  /* 0x000000ff0b0b7207 */ /* 0x000fe40000800000 */
[----:B------:R-:W-:-:S03]  /*6a20*/  LOP3.LUT R10, R10, R3, RZ, 0x3c, !PT ;  /* 0x000000030a0a7212 */ /* 0x000fc600078e3cff */
[----:B------:R-:W-:Y:S01]  /*6a30*/  IMAD R7, R11, 0x8, R0 ;  /* 0x000000080b077824 */ /* 0x000fe200078e0200 */
[----:B------:R-:W-:Y:S01]  /*6a40*/  SHF.L.U32 R4, R10, 0x1f, RZ ;  /* 0x0000001f0a047819 */ /* 0x000fe200000006ff */
[----:B0-----:R-:W-:Y:S06]  /*6a50*/  @!P0 BRA `(.L_x_126) ;  /* 0x0000000400108947 */ /* 0x001fec0003800000 */
.L_x_139:
[----:B------:R-:W1:Y:S01]  /*6a60*/  SYNCS.PHASECHK.TRANS64.TRYWAIT P0, [R7+URZ], R4 ;  /* 0x00000004070075a7 */ /* 0x000e62000800017f */
[----:B0-----:R-:W-:-:S05]  /*6a70*/  VIADD R2, R11, 0x1 ;  /* 0x000000010b027836 */ /* 0x001fca0000000000 */
[----:B------:R-:W-:-:S04]  /*6a80*/  ISETP.NE.AND P1, PT, R2, 0x4, PT ;  /* 0x000000040200780c */ /* 0x000fc80003f25270 */
[----:B------:R-:W-:Y:S02]  /*6a90*/  SEL R3, RZ, 0x1, P1 ;  /* 0x00000001ff037807 */ /* 0x000fe40000800000 */
[----:B------:R-:W-:Y:S02]  /*6aa0*/  SEL R9, R2, RZ, P1 ;  /* 0x000000ff02097207 */ /* 0x000fe40000800000 */
[----:B------:R-:W-:-:S03]  /*6ab0*/  LOP3.LUT R11, R10, R3, RZ, 0x3c, !PT ;  /* 0x000000030a0b7212 */ /* 0x000fc600078e3cff */
[----:B------:R-:W-:Y:S01]  /*6ac0*/  IMAD R6, R9, 0x8, R0 ;  /* 0x0000000809067824 */ /* 0x000fe200078e0200 */
[----:B------:R-:W-:Y:S01]  /*6ad0*/  SHF.L.U32 R5, R11, 0x1f, RZ ;  /* 0x0000001f0b057819 */ /* 0x000fe200000006ff */
[----:B-1----:R-:W-:Y:S06]  /*6ae0*/  @!P0 BRA `(.L_x_127) ;  /* 0x0000000400008947 */ /* 0x002fec0003800000 */
.L_x_140:
[----:B------:R-:W1:Y:S01]  /*6af0*/  SYNCS.PHASECHK.TRANS64.TRYWAIT P0, [R6+URZ], R5 ;  /* 0x00000005060075a7 */ /* 0x000e62000800017f */
[----:B------:R-:W-:-:S05]  /*6b00*/  VIADD R2, R9, 0x1 ;  /* 0x0000000109027836 */ /* 0x000fca0000000000 */
[----:B------:R-:W-:-:S04]  /*6b10*/  ISETP.NE.AND P1, PT, R2, 0x4, PT ;  /* 0x000000040200780c */ /* 0x000fc80003f25270 */
[----:B0-----:R-:W-:Y:S02]  /*6b20*/  SEL R4, RZ, 0x1, P1 ;  /* 0x00000001ff047807 */ /* 0x001fe40000800000 */
[----:B------:R-:W-:Y:S02]  /*6b30*/  SEL R3, R2, RZ, P1 ;  /* 0x000000ff02037207 */ /* 0x000fe40000800000 */
[----:B------:R-:W-:Y:S01]  /*6b40*/  LOP3.LUT R4, R11, R4, RZ, 0x3c, !PT ;  /* 0x000000040b047212 */ /* 0x000fe200078e3cff */
[----:B-1----:R-:W-:Y:S06]  /*6b50*/  @!P0 BRA `(.L_x_128) ;  /* 0x0000000000f88947 */ /* 0x002fec0003800000 */
.L_x_141:
[----:B------:R-:W-:Y:S01]  /*6b60*/  IMAD R3, R3, 0x8, R0 ;  /* 0x0000000803037824 */ /* 0x000fe200078e0200 */
[----:B------:R-:W-:-:S07]  /*6b70*/  SHF.L.U32 R0, R4, 0x1f, RZ ;  /* 0x0000001f04007819 */ /* 0x000fce00000006ff */
.L_x_129:
[----:B-1----:R1:W2:Y:S02]  /*6b80*/  SYNCS.PHASECHK.TRANS64.TRYWAIT P0, [R3+URZ], R0 ;  /* 0x00000000030075a7 */ /* 0x0022a4000800017f */
[----:B--2---:R-:W-:Y:S05]  /*6b90*/  @!P0 NANOSLEEP.SYNCS 0x989680 ;  /* 0x009896800000895d */ /* 0x004fea0003900000 */
[----:B------:R-:W2:Y:S02]  /*6ba0*/  @!P0 SYNCS.PHASECHK.TRANS64 P0, [R3+URZ], R0 ;  /* 0x00000000030085a7 */ /* 0x000ea4000800007f */
[----:B--2---:R-:W-:Y:S05]  /*6bb0*/  @!P0 BRA `(.L_x_129) ;  /* 0xfffffffc00f08947 */ /* 0x004fea000383ffff */
.L_x_124:
[----:B------:R-:W-:Y:S05]  /*6bc0*/  BSYNC B0 ;  /* 0x0000000000007941 */ /* 0x000fea0003800000 */
.L_x_123:
[----:B------:R-:W-:Y:S05]  /*6bd0*/  EXIT ;  /* 0x000000000000794d */ /* 0x000fea0003800000 */
.L_x_18:
[----:B0-----:R0:W1:Y:S02]  /*6be0*/  SYNCS.PHASECHK.TRANS64.TRYWAIT P0, [R17+URZ+-0x8], R12 ;  /* 0xfffff80c110075a7 */ /* 0x001064000800017f */
[----:B-1----:R-:W-:Y:S05]  /*6bf0*/  @!P0 NANOSLEEP.SYNCS 0x989680 ;  /* 0x009896800000895d */ /* 0x002fea0003900000 */
[----:B------:R-:W1:Y:S02]  /*6c00*/  @!P0 SYNCS.PHASECHK.TRANS64 P0, [R17+URZ+-0x8], R12 ;  /* 0xfffff80c110085a7 */ /* 0x000e64000800007f */
[----:B-1----:R-:W-:Y:S05]  /*6c10*/  @!P0 BRA `(.L_x_18) ;  /* 0xfffffffc00f08947 */ /* 0x002fea000383ffff */
[----:B------:R-:W-:Y:S05]  /*6c20*/  BRA `(.L_x_130) ;  /* 0xffffffa800f47947 */ /* 0x000fea000383ffff */
.L_x_23:
[----:B-1----:R-:W-:-:S04]  /*6c30*/  IMAD.U32 R13, RZ, RZ, UR4 ;  /* 0x00000004ff0d7e24 */ /* 0x002fc8000f8e00ff */
[----:B------:R1:W4:Y:S03]  /*6c40*/  SYNCS.PHASECHK.TRANS64.TRYWAIT P0, [R13+URZ], R12 ;  /* 0x0000000c0d0075a7 */ /* 0x000326000800017f */
[----:B----4-:R-:W-:Y:S05]  /*6c50*/  @!P0 NANOSLEEP.SYNCS 0x989680 ;  /* 0x009896800000895d */ /* 0x010fea0003900000 */
[----:B------:R-:W4:Y:S02]  /*6c60*/  @!P0 SYNCS.PHASECHK.TRANS64 P0, [R13+URZ], R12 ;  /* 0x0000000c0d0085a7 */ /* 0x000f24000800007f */
[----:B----4-:R-:W-:Y:S05]  /*6c70*/  @!P0 BRA `(.L_x_23) ;  /* 0xfffffffc00ec8947 */ /* 0x010fea000383ffff */
[----:B------:R-:W-:Y:S05]  /*6c80*/  BRA `(.L_x_22) ;  /* 0xffffffac00a07947 */ /* 0x000fea000383ffff */
.L_x_29:
[----:B-1----:R-:W-:-:S04]  /*6c90*/  IMAD.U32 R15, RZ, RZ, UR8 ;  /* 0x00000008ff0f7e24 */ /* 0x002fc8000f8e00ff */
[----:B------:R1:W4:Y:S03]  /*6ca0*/  SYNCS.PHASECHK.TRANS64.TRYWAIT P0, [R15+URZ], R14 ;  /* 0x0000000e0f0075a7 */ /* 0x000326000800017f */
[----:B----4-:R-:W-:Y:S05]  /*6cb0*/  @!P0 NANOSLEEP.SYNCS 0x989680 ;  /* 0x009896800000895d */ /* 0x010fea0003900000 */
[----:B------:R-:W4:Y:S02]  /*6cc0*/  @!P0 SYNCS.PHASECHK.TRANS64 P0, [R15+URZ], R14 ;  /* 0x0000000e0f0085a7 */ /* 0x000f24000800007f */
[----:B----4-:R-:W-:Y:S05]  /*6cd0*/  @!P0 BRA `(.L_x_29) ;  /* 0xfffffffc00ec8947 */ /* 0x010fea000383ffff */
[----:B------:R-:W-:Y:S05]  /*6ce0*/  BRA `(.L_x_28) ;  /* 0xffffffb400287947 */ /* 0x000fea000383ffff */
.L_x_37:
[----:B----4-:R4:W0:Y:S02]  /*6cf0*/  SYNCS.PHASECHK.TRANS64.TRYWAIT P0, [R17+URZ+0x8], R12 ;  /* 0x0000080c110075a7 */ /* 0x010824000800017f */
[----:B0-----:R-:W-:Y:S05]  /*6d00*/  @!P0 NANOSLEEP.SYNCS 0x989680 ;  /* 0x009896800000895d */ /* 0x001fea0003900000 */
[----:B------:R-:W0:Y:S02]  /*6d10*/  @!P0 SYNCS.PHASECHK.TRANS64 P0, [R17+URZ+0x8], R12 ;  /* 0x0000080c110085a7 */ /* 0x000e24000800007f */
[----:B0-----:R-:W-:Y:S05]  /*6d20*/  @!P0 BRA `(.L_x_37) ;  /* 0xfffffffc00f08947 */ /* 0x001fea000383ffff */
[----:B------:R-:W-:Y:S05]  /*6d30*/  BRA `(.L_x_131) ;  /* 0xffffffbc007c7947 */ /* 0x000fea000383ffff */
.L_x_110:
[----:B------:R-:W-:Y:S01]  /*6d40*/  BSSY B1, `(.L_x_132) ;  /* 0x0000006000017945 */ /* 0x000fe20003800000 */
[----:B------:R-:W-:-:S07]  /*6d50*/  IMAD.MOV.U32 R6, RZ, RZ, -0x1 ;  /* 0xffffffffff067424 */ /* 0x000fce00078e00ff */
[----:B------:R-:W-:Y:S05]  /*6d60*/  WARPSYNC.COLLECTIVE R6, `(.L_x_133) ;  /* 0x00000000060c7348 */ /* 0x000fea0003c00000 */
[----:B------:R-:W-:Y:S02]  /*6d70*/  ELECT P1, UR62, PT ;  /* 0x00000000003e782f */ /* 0x000fe40003820000 */
[----:B------:R-:W-:Y:S01]  /*6d80*/  MOV R6, UR62 ;  /* 0x0000003e00067c02 */ /* 0x000fe20008000f00 */
[----:B------:R-:W-:Y:S10]  /*6d90*/  ENDCOLLECTIVE ;  /* 0x000000000000791b */ /* 0x000ff40003800000 */
.L_x_133:
[----:B------:R-:W-:Y:S05]  /*6da0*/  BSYNC B1 ;  /* 0x0000000000017941 */ /* 0x000fea0003800000 */
.L_x_132:
[----:B------:R-:W-:Y:S05]  /*6db0*/  BRA `(.L_x_134) ;  /* 0xffffffec00ec7947 */ /* 0x000fea000383ffff */
.L_x_113:
[----:B-1----:R1:W2:Y:S02]  /*6dc0*/  SYNCS.PHASECHK.TRANS64.TRYWAIT P1, [R13+URZ+0x20], R6 ;  /* 0x000020060d0075a7 */ /* 0x0022a4000802017f */
[----:B--2---:R-:W-:Y:S05]  /*6dd0*/  @!P1 NANOSLEEP.SYNCS 0x989680 ;  /* 0x009896800000995d */ /* 0x004fea0003900000 */
[----:B------:R-:W2:Y:S02]  /*6de0*/  @!P1 SYNCS.PHASECHK.TRANS64 P1, [R13+URZ+0x20], R6 ;  /* 0x000020060d0095a7 */ /* 0x000ea4000802007f */
[----:B--2---:R-:W-:Y:S05]  /*6df0*/  @!P1 BRA `(.L_x_113) ;  /* 0xfffffffc00f09947 */ /* 0x004fea000383ffff */
[----:B------:R-:W-:Y:S05]  /*6e00*/  BRA `(.L_x_135) ;  /* 0xfffffff000247947 */ /* 0x000fea000383ffff */
.L_x_122:
[----:B------:R-:W-:Y:S01]  /*6e10*/  BSSY B0, `(.L_x_136) ;  /* 0x0000006000007945 */ /* 0x000fe20003800000 */
[----:B------:R-:W-:-:S07]  /*6e20*/  IMAD.MOV.U32 R6, RZ, RZ, -0x1 ;  /* 0xffffffffff067424 */ /* 0x000fce00078e00ff */
[----:B------:R-:W-:Y:S05]  /*6e30*/  WARPSYNC.COLLECTIVE R6, `(.L_x_137) ;  /* 0x00000000060c7348 */ /* 0x000fea0003c00000 */
[----:B------:R-:W-:Y:S02]  /*6e40*/  ELECT P1, UR62, PT ;  /* 0x00000000003e782f */ /* 0x000fe40003820000 */
[----:B------:R-:W-:Y:S01]  /*6e50*/  MOV R6, UR62 ;  /* 0x0000003e00067c02 */ /* 0x000fe20008000f00 */
[----:B------:R-:W-:Y:S10]  /*6e60*/  ENDCOLLECTIVE ;  /* 0x000000000000791b */ /* 0x000ff40003800000 */
.L_x_137:
[----:B------:R-:W-:Y:S05]  /*6e70*/  BSYNC B0 ;  /* 0x0000000000007941 */ /* 0x000fea0003800000 */
.L_x_136:
[----:B------:R-:W-:Y:S01]  /*6e80*/  PLOP3.LUT P0, PT, P1, PT, PT, 0x80, 0x0 ;  /* 0x000000000000781c */ /* 0x000fe20000f0f070 */
[----:B------:R-:W-:-:S12]  /*6e90*/  BRA `(.L_x_138) ;  /* 0xfffffff800987947 */ /* 0x000fd8000383ffff */
.L_x_126:
[----:B0-----:R0:W1:Y:S02]  /*6ea0*/  SYNCS.PHASECHK.TRANS64.TRYWAIT P0, [R5+URZ], R2 ;  /* 0x00000002050075a7 */ /* 0x001064000800017f */
[----:B-1----:R-:W-:Y:S05]  /*6eb0*/  @!P0 NANOSLEEP.SYNCS 0x989680 ;  /* 0x009896800000895d */ /* 0x002fea0003900000 */
[----:B------:R-:W1:Y:S02]  /*6ec0*/  @!P0 SYNCS.PHASECHK.TRANS64 P0, [R5+URZ], R2 ;  /* 0x00000002050085a7 */ /* 0x000e64000800007f */
[----:B-1----:R-:W-:Y:S05]  /*6ed0*/  @!P0 BRA `(.L_x_126) ;  /* 0xfffffffc00f08947 */ /* 0x002fea000383ffff */
[----:B------:R-:W-:Y:S05]  /*6ee0*/  BRA `(.L_x_139) ;  /* 0xfffffff800dc7947 */ /* 0x000fea000383ffff */
.L_x_127:
[----:B0-----:R0:W1:Y:S02]  /*6ef0*/  SYNCS.PHASECHK.TRANS64.TRYWAIT P0, [R7+URZ], R4 ;  /* 0x00000004070075a7 */ /* 0x001064000800017f */
[----:B-1----:R-:W-:Y:S05]  /*6f00*/  @!P0 NANOSLEEP.SYNCS 0x989680 ;  /* 0x009896800000895d */ /* 0x002fea0003900000 */
[----:B------:R-:W1:Y:S02]  /*6f10*/  @!P0 SYNCS.PHASECHK.TRANS64 P0, [R7+URZ], R4 ;  /* 0x00000004070085a7 */ /* 0x000e64000800007f */
[----:B-1----:R-:W-:Y:S05]  /*6f20*/  @!P0 BRA `(.L_x_127) ;  /* 0xfffffffc00f08947 */ /* 0x002fea000383ffff */
[----:B------:R-:W-:Y:S05]  /*6f30*/  BRA `(.L_x_140) ;  /* 0xfffffff800ec7947 */ /* 0x000fea000383ffff */
.L_x_128:
[----:B0-----:R0:W1:Y:S02]  /*6f40*/  SYNCS.PHASECHK.TRANS64.TRYWAIT P0, [R6+URZ], R5 ;  /* 0x00000005060075a7 */ /* 0x001064000800017f */
[----:B-1----:R-:W-:Y:S05]  /*6f50*/  @!P0 NANOSLEEP.SYNCS 0x989680 ;  /* 0x009896800000895d */ /* 0x002fea0003900000 */
[----:B------:R-:W1:Y:S02]  /*6f60*/  @!P0 SYNCS.PHASECHK.TRANS64 P0, [R6+URZ], R5 ;  /* 0x00000005060085a7 */ /* 0x000e64000800007f */
[----:B-1----:R-:W-:Y:S05]  /*6f70*/  @!P0 BRA `(.L_x_128) ;  /* 0xfffffffc00f08947 */ /* 0x002fea000383ffff */
[----:B------:R-:W-:Y:S05]  /*6f80*/  BRA `(.L_x_141) ;  /* 0xfffffff800f47947 */ /* 0x000fea000383ffff */
.L_x_142:
[----:B------:R-:W-:-:S00]  /*6f90*/  BRA `(.L_x_142) ;  /* 0xfffffffc00fc7947 */ /* 0x000fc0000383ffff */
[----:B------:R-:W-:-:S00]  /*6fa0*/  NOP ;  /* 0x0000000000007918 */ /* 0x000fc00000000000 */
        /* <DEDUP_REMOVED lines=13> */
.L_x_143:


//--------------------- .nv.shared._ZN7cutlass13device_kernelINS_4gemm6kernel13GemmUniversalIN4cute5tupleIJiiiiEEENS1_10collective13CollectiveMmaINS1_37MainloopSm90TmaGmmaWarpSpecializedFP8ILi4ENS5_IJNS4_1CILi2EEESB_NSA_ILi1EEEEEENS1_32KernelTmaWarpSpecializedPingpongEEENS5_IJNSA_ILi64EEESG_NSA_ILi128EEEEEENS_12float_e5m2_tENS5_IJlSC_lEEESJ_SK_NS4_8TiledMMAINS4_8MMA_AtomIJNS4_4SM904GMMA30MMA_64x64x32_F32E5M2E5M2_SS_TNILNSO_7ScaleInE1ELSQ_1EEEEEENS4_6LayoutINS5_IJSC_SC_SC_EEENS5_IJNSA_ILi0EEESV_SV_EEEEENS5_IJNS4_10UnderscoreESY_SY_EEEEENS4_23SM90_TMA_LOAD_MULTICASTENS4_14ComposedLayoutINS4_7SwizzleILi3ELi4ELi3EEENS4_18smem_ptr_flag_bitsILi8EEENST_INS5_IJNSA_ILi8EEESH_EEENS5_IJSH_SC_EEEEEEEvNS4_8identityES11_S1B_vS1C_EENS_8epilogue10collective6detail29Sm90TmaWarpSpecializedAdapterINS1F_15DefaultEpilogueISJ_SK_SK_NS1E_6thread17LinearCombinationISJ_Li1EffLNS1J_9ScaleType4KindE0ELNS_15FloatRoundStyleE2ESJ_EENS1_15EpilogueDefaultEEEEEvvEEEEvNT_6ParamsE --------------------------
	.section	.nv.shared._ZN7cutlass13device_kernelINS_4gemm6kernel13GemmUniversalIN4cute5tupleIJiiiiEEENS1_10collective13CollectiveMmaINS1_37MainloopSm90TmaGmmaWarpSpecializedFP8ILi4ENS5_IJNS4_1CILi2EEESB_NSA_ILi1EEEEEENS1_32KernelTmaWarpSpecializedPingpongEEENS5_IJNSA_ILi64EEESG_NSA_ILi128EEEEEENS_12float_e5m2_tENS5_IJlSC_lEEESJ_SK_NS4_8TiledMMAINS4_8MMA_AtomIJNS4_4SM904GMMA30MMA_64x64x32_F32E5M2E5M2_SS_TNILNSO_7ScaleInE1ELSQ_1EEEEEENS4_6LayoutINS5_IJSC_SC_SC_EEENS5_IJNSA_ILi0EEESV_SV_EEEEENS5_IJNS4_10UnderscoreESY_SY_EEEEENS4_23SM90_TMA_LOAD_MULTICASTENS4_14ComposedLayoutINS4_7SwizzleILi3ELi4ELi3EEENS4_18smem_ptr_flag_bitsILi8EEENST_INS5_IJNSA_ILi8EEESH_EEENS5_IJSH_SC_EEEEEEEvNS4_8identityES11_S1B_vS1C_EENS_8epilogue10collective6detail29Sm90TmaWarpSpecializedAdapterINS1F_15DefaultEpilogueISJ_SK_SK_NS1E_6thread17LinearCombinationISJ_Li1EffLNS1J_9ScaleType4KindE0ELNS_15FloatRoundStyleE2ESJ_EENS1_15EpilogueDefaultEEEEEvvEEEEvNT_6ParamsE,"aw",@nobits
	.sectionflags	@""
	.align	16
	.zero		1024


//--------------------- .nv.shared.reserved.0     --------------------------
	.section	.nv.shared.reserved.0,"aw",@nobits
	.weak		__nv_reservedSMEM_offset_0_alias
	.size		__nv_reservedSMEM_offset_0_alias, 0, 0
	.other		__nv_reservedSMEM_offset_0_alias,@"STO_CUDA_RESERVED_SHARED STV_DEFAULT"
__nv_reservedSMEM_offset_0_alias:
	.zero		0


//--------------------- .nv.global                --------------------------
	.section	.nv.global,"aw",@nobits
.nv.global:
	.type		_ZN39_INTERNAL_c0c7cd13_4_k_cu_356fd4c2_53374cute1_E,@object
	.size		_ZN39_INTERNAL_c0c7cd13_4_k_cu_356fd4c2_53374cute1_E,(_ZN39_INTERNAL_c0c7cd13_4_k_cu_356fd4c2_53374cuda3std3__45__cpo6cbeginE - _ZN39_INTERNAL_c0c7cd13_4_k_cu_356fd4c2_53374cute1_E)
_ZN39_INTERNAL_c0c7cd13_4_k_cu_356fd4c2_53374cute1_E:
	.zero		1
	.type		_ZN39_INTERNAL_c0c7cd13_4_k_cu_356fd4c2_53374cuda3std3__45__cpo6cbeginE,@object
	.size		_ZN39_INTERNAL_c0c7cd13_4_k_cu_356fd4c2_53374cuda3std3__45__cpo6cbeginE,(_ZN39_INTERNAL_c0c7cd13_4_k_cu_356fd4c2_53374cuda3std3__48in_placeE - _ZN39_INTERNAL_c0c7cd13_4_k_cu_356fd4c2_53374cuda3std3__45__cpo6cbeginE)
_ZN39_INTERNAL_c0c7cd13_4_k_cu_356fd4c2_53374cuda3std3__45__cpo6cbeginE:
	.zero		1
	.type		_ZN39_INTERNAL_c0c7cd13_4_k_cu_356fd4c2_53374cuda3std3__48in_placeE,@object
	.size		_ZN39_INTERNAL_c0c7cd13_4_k_cu_356fd4c2_53374cuda3std3__48in_placeE,(_ZN39_INTERNAL_c0c7cd13_4_k_cu_356fd4c2_53374cuda3std6ranges3__45__cpo9iter_moveE - _ZN39_INTERNAL_c0c7cd13_4_k_cu_356fd4c2_53374cuda3std3__48in_placeE)
_ZN39_INTERNAL_c0c7cd13_4_k_cu_356fd4c2_53374cuda3std3__48in_placeE:
	.zero		1
	.type		_ZN39_INTERNAL_c0c7cd13_4_k_cu_356fd4c2_53374cuda3std6ranges3__45__cpo9iter_moveE,@object
	.size		_ZN39_INTERNAL_c0c7cd13_4_k_cu_356fd4c2_53374cuda3std6ranges3__45__cpo9iter_moveE,(_ZN39_INTERNAL_c0c7cd13_4_k_cu_356fd4c2_53374cuda3std3__45__cpo5beginE - _ZN39_INTERNAL_c0c7cd13_4_k_cu_356fd4c2_53374cuda3std6ranges3__45__cpo9iter_moveE)
_ZN39_INTERNAL_c0c7cd13_4_k_cu_356fd4c2_53374cuda3std6ranges3__45__cpo9iter_moveE:
	.zero		1
	.type		_ZN39_INTERNAL_c0c7cd13_4_k_cu_356fd4c2_53374cuda3std3__45__cpo5beginE,@object
	.size		_ZN39_INTERNAL_c0c7cd13_4_k_cu_356fd4c2_53374cuda3std3__45__cpo5beginE,(_ZN39_INTERNAL_c0c7cd13_4_k_cu_356fd4c2_53374cuda3std3__441_GLOBAL__N__c0c7cd13_4_k_cu_356fd4c2_53376ignoreE - _ZN39_INTERNAL_c0c7cd13_4_k_cu_356fd4c2_53374cuda3std3__45__cpo5beginE)
_ZN39_INTERNAL_c0c7cd13_4_k_cu_356fd4c2_53374cuda3std3__45__cpo5beginE:
	.zero		1
	.type		_ZN39_INTERNAL_c0c7cd13_4_k_cu_356fd4c2_53374cuda3std3__441_GLOBAL__N__c0c7cd13_4_k_cu_356fd4c2_53376ignoreE,@object
	.size		_ZN39_INTERNAL_c0c7cd13_4_k_cu_356fd4c2_53374cuda3std3__441_GLOBAL__N__c0c7cd13_4_k_cu_356fd4c2_53376ignoreE,(_ZN39_INTERNAL_c0c7cd13_4_k_cu_356fd4c2_53374cute7productE - _ZN39_INTERNAL_c0c7cd13_4_k_cu_356fd4c2_53374cuda3std3__441_GLOBAL__N__c0c7cd13_4_k_cu_356fd4c2_53376ignoreE)
_ZN39_INTERNAL_c0c7cd13_4_k_cu_356fd4c2_53374cuda3std3__441_GLOBAL__N__c0c7cd13_4_k_cu_356fd4c2_53376ignoreE:
	.zero		1
	.type		_ZN39_INTERNAL_c0c7cd13_4_k_cu_356fd4c2_53374cute7productE,@object
	.size		_ZN39_INTERNAL_c0c7cd13_4_k_cu_356fd4c2_53374cute7productE,(_ZN39_INTERNAL_c0c7cd13_4_k_cu_356fd4c2_53374cuda3std3__45__cpo3endE - _ZN39_INTERNAL_c0c7cd13_4_k_cu_356fd4c2_53374cute7productE)
_ZN39_INTERNAL_c0c7cd13_4_k_cu_356fd4c2_53374cute7productE:
	.zero		1
	.type		_ZN39_INTERNAL_c0c7cd13_4_k_cu_356fd4c2_53374cuda3std3__45__cpo3endE,@object
	.size		_ZN39_INTERNAL_c0c7cd13_4_k_cu_356fd4c2_53374cuda3std3__45__cpo3endE,(_ZN39_INTERNAL_c0c7cd13_4_k_cu_356fd4c2_53374cuda3std3__419piecewise_constructE - _ZN39_INTERNAL_c0c7cd13_4_k_cu_356fd4c2_53374cuda3std3__45__cpo3endE)
_ZN39_INTERNAL_c0c7cd13_4_k_cu_356fd4c2_53374cuda3std3__45__cpo3endE:
	.zero		1
	.type		_ZN39_INTERNAL_c0c7cd13_4_k_cu_356fd4c2_53374cuda3std3__419piecewise_constructE,@object
	.size		_ZN39_INTERNAL_c0c7cd13_4_k_cu_356fd4c2_53374cuda3std3__419piecewise_constructE,(_ZN39_INTERNAL_c0c7cd13_4_k_cu_356fd4c2_53374cuda3std3__45__cpo4cendE - _ZN39_INTERNAL_c0c7cd13_4_k_cu_356fd4c2_53374cuda3std3__419piecewise_constructE)
_ZN39_INTERNAL_c0c7cd13_4_k_cu_356fd4c2_53374cuda3std3__419piecewise_constructE:
	.zero		1
	.type		_ZN39_INTERNAL_c0c7cd13_4_k_cu_356fd4c2_53374cuda3std3__45__cpo4cendE,@object
	.size		_ZN39_INTERNAL_c0c7cd13_4_k_cu_356fd4c2_53374cuda3std3__45__cpo4cendE,(_ZN39_INTERNAL_c0c7cd13_4_k_cu_356fd4c2_53374cuda3std6ranges3__45__cpo4swapE - _ZN39_INTERNAL_c0c7cd13_4_k_cu_356fd4c2_53374cuda3std3__45__cpo4cendE)
_ZN39_INTERNAL_c0c7cd13_4_k_cu_356fd4c2_53374cuda3std3__45__cpo4cendE:
	.zero		1
	.type		_ZN39_INTERNAL_c0c7cd13_4_k_cu_356fd4c2_53374cuda3std6ranges3__45__cpo4swapE,@object
	.size		_ZN39_INTERNAL_c0c7cd13_4_k_cu_356fd4c2_53374cuda3std6ranges3__45__cpo4swapE,(.L_7 - _ZN39_INTERNAL_c0c7cd13_4_k_cu_356fd4c2_53374cuda3std6ranges3__45__cpo4swapE)
_ZN39_INTERNAL_c0c7cd13_4_k_cu_356fd4c2_53374cuda3std6ranges3__45__cpo4swapE:
	.zero		1
.L_7:


//--------------------- .nv.constant0._ZN7cutlass13device_kernelINS_4gemm6kernel13GemmUniversalIN4cute5tupleIJiiiiEEENS1_10collective13CollectiveMmaINS1_37MainloopSm90TmaGmmaWarpSpecializedFP8ILi4ENS5_IJNS4_1CILi2EEESB_NSA_ILi1EEEEEENS1_32KernelTmaWarpSpecializedPingpongEEENS5_IJNSA_ILi64EEESG_NSA_ILi128EEEEEENS_12float_e5m2_tENS5_IJlSC_lEEESJ_SK_NS4_8TiledMMAINS4_8MMA_AtomIJNS4_4SM904GMMA30MMA_64x64x32_F32E5M2E5M2_SS_TNILNSO_7ScaleInE1ELSQ_1EEEEEENS4_6LayoutINS5_IJSC_SC_SC_EEENS5_IJNSA_ILi0EEESV_SV_EEEEENS5_IJNS4_10UnderscoreESY_SY_EEEEENS4_23SM90_TMA_LOAD_MULTICASTENS4_14ComposedLayoutINS4_7SwizzleILi3ELi4ELi3EEENS4_18smem_ptr_flag_bitsILi8EEENST_INS5_IJNSA_ILi8EEESH_EEENS5_IJSH_SC_EEEEEEEvNS4_8identityES11_S1B_vS1C_EENS_8epilogue10collective6detail29Sm90TmaWarpSpecializedAdapterINS1F_15DefaultEpilogueISJ_SK_SK_NS1E_6thread17LinearCombinationISJ_Li1EffLNS1J_9ScaleType4KindE0ELNS_15FloatRoundStyleE2ESJ_EENS1_15EpilogueDefaultEEEEEvvEEEEvNT_6ParamsE --------------------------
	.section	.nv.constant0._ZN7cutlass13device_kernelINS_4gemm6kernel13GemmUniversalIN4cute5tupleIJiiiiEEENS1_10collective13CollectiveMmaINS1_37MainloopSm90TmaGmmaWarpSpecializedFP8ILi4ENS5_IJNS4_1CILi2EEESB_NSA_ILi1EEEEEENS1_32KernelTmaWarpSpecializedPingpongEEENS5_IJNSA_ILi64EEESG_NSA_ILi128EEEEEENS_12float_e5m2_tENS5_IJlSC_lEEESJ_SK_NS4_8TiledMMAINS4_8MMA_AtomIJNS4_4SM904GMMA30MMA_64x64x32_F32E5M2E5M2_SS_TNILNSO_7ScaleInE1ELSQ_1EEEEEENS4_6LayoutINS5_IJSC_SC_SC_EEENS5_IJNSA_ILi0EEESV_SV_EEEEENS5_IJNS4_10UnderscoreESY_SY_EEEEENS4_23SM90_TMA_LOAD_MULTICASTENS4_14ComposedLayoutINS4_7SwizzleILi3ELi4ELi3EEENS4_18smem_ptr_flag_bitsILi8EEENST_INS5_IJNSA_ILi8EEESH_EEENS5_IJSH_SC_EEEEEEEvNS4_8identityES11_S1B_vS1C_EENS_8epilogue10collective6detail29Sm90TmaWarpSpecializedAdapterINS1F_15DefaultEpilogueISJ_SK_SK_NS1E_6thread17LinearCombinationISJ_Li1EffLNS1J_9ScaleType4KindE0ELNS_15FloatRoundStyleE2ESJ_EENS1_15EpilogueDefaultEEEEEvvEEEEvNT_6ParamsE,"a",@progbits
	.sectionflags	@""
	.align	4
.nv.constant0._ZN7cutlass13device_kernelINS_4gemm6kernel13GemmUniversalIN4cute5tupleIJiiiiEEENS1_10collective13CollectiveMmaINS1_37MainloopSm90TmaGmmaWarpSpecializedFP8ILi4ENS5_IJNS4_1CILi2EEESB_NSA_ILi1EEEEEENS1_32KernelTmaWarpSpecializedPingpongEEENS5_IJNSA_ILi64EEESG_NSA_ILi128EEEEEENS_12float_e5m2_tENS5_IJlSC_lEEESJ_SK_NS4_8TiledMMAINS4_8MMA_AtomIJNS4_4SM904GMMA30MMA_64x64x32_F32E5M2E5M2_SS_TNILNSO_7ScaleInE1ELSQ_1EEEEEENS4_6LayoutINS5_IJSC_SC_SC_EEENS5_IJNSA_ILi0EEESV_SV_EEEEENS5_IJNS4_10UnderscoreESY_SY_EEEEENS4_23SM90_TMA_LOAD_MULTICASTENS4_14ComposedLayoutINS4_7SwizzleILi3ELi4ELi3EEENS4_18smem_ptr_flag_bitsILi8EEENST_INS5_IJNSA_ILi8EEESH_EEENS5_IJSH_SC_EEEEEEEvNS4_8identityES11_S1B_vS1C_EENS_8epilogue10collective6detail29Sm90TmaWarpSpecializedAdapterINS1F_15DefaultEpilogueISJ_SK_SK_NS1E_6thread17LinearCombinationISJ_Li1EffLNS1J_9ScaleType4KindE0ELNS_15FloatRoundStyleE2ESJ_EENS1_15EpilogueDefaultEEEEEvvEEEEvNT_6ParamsE:
	.zero		1664


//--------------------- SYMBOLS --------------------------

	.type		.nv.reservedSmem.offset0,@object
	.size		.nv.reservedSmem.offset0,0x4
